// auto-generated by cutlass_sweep.gemm — config: {"arch": "sm_100", "cluster_m": 2, "cluster_n": 2, "dtype": "e4m3", "stages": 0, "tile_k": 128, "tile_m": 256, "tile_n": 256}
#include "cutlass/cutlass.h"
#include "cutlass/gemm/collective/collective_builder.hpp"
#include "cutlass/gemm/device/gemm_universal_adapter.h"
#include "cutlass/gemm/kernel/gemm_universal.hpp"
#include "cutlass/epilogue/collective/collective_builder.hpp"

using ElemA = cutlass::float_e4m3_t;
using ElemB = cutlass::float_e4m3_t;
using ElemCD = cutlass::float_e4m3_t;
using Acc  = float;
using TileShape    = cute::Shape<cute::_256, cute::_256, cute::_128>;
using ClusterShape = cute::Shape<cute::_2, cute::_2, cute::_1>;

using CollectiveEpilogue = typename cutlass::epilogue::collective::CollectiveBuilder<
    cutlass::arch::Sm100, cutlass::arch::OpClassTensorOp,
    TileShape, ClusterShape,
    cutlass::epilogue::collective::EpilogueTileAuto,
    Acc, Acc,
    ElemCD, cutlass::layout::RowMajor, 128 / cutlass::sizeof_bits<ElemCD>::value,
    ElemCD, cutlass::layout::RowMajor, 128 / cutlass::sizeof_bits<ElemCD>::value,
    cutlass::epilogue::collective::EpilogueScheduleAuto
  >::CollectiveOp;

using CollectiveMainloop = typename cutlass::gemm::collective::CollectiveBuilder<
    cutlass::arch::Sm100, cutlass::arch::OpClassTensorOp,
    ElemA, cutlass::layout::RowMajor, 128 / cutlass::sizeof_bits<ElemA>::value,
    ElemB, cutlass::layout::ColumnMajor, 128 / cutlass::sizeof_bits<ElemB>::value,
    Acc,
    TileShape, ClusterShape,
    cutlass::gemm::collective::StageCountAutoCarveout<static_cast<int>(sizeof(typename CollectiveEpilogue::SharedStorage))>,
    cutlass::gemm::collective::KernelScheduleAuto
  >::CollectiveOp;

using GemmKernel = cutlass::gemm::kernel::GemmUniversal<
    cute::Shape<int,int,int,int>,
    CollectiveMainloop,
    CollectiveEpilogue
>;
using Gemm = cutlass::gemm::device::GemmUniversalAdapter<GemmKernel>;

// Force the device kernel symbol into the cubin without needing a host main.
auto* _anchor = &cutlass::device_kernel<GemmKernel>;


// ===== COMPILED SASS (sm_100a) =====

	.target	sm_100a

	.elftype	@"ET_EXEC"


//--------------------- .note.nv.tkinfo           --------------------------
	.section	.note.nv.tkinfo,"",@"SHT_NOTE"
	.sectionflags	@"SHF_NOTE_NV_TKINFO"
	.tkinfo
        /*0018*/ 	.word	0x00000002
        /*0030*/ 	.string	""
        /*0030*/ 	.string	"ptxas"
        /*0030*/ 	.string	"Cuda compilation tools, release 13.0, V13.0.88"
        /*0030*/ 	.string	"Build cuda_13.0.r13.0/compiler.36424714_0"
        /*0030*/ 	.string	"-arch sm_100a -m 64 "



//--------------------- .note.nv.cuinfo           --------------------------
	.section	.note.nv.cuinfo,"",@"SHT_NOTE"
	.sectionflags	@"SHF_NOTE_NV_CUINFO"
        /*0018*/ 	.short	0x0002
        /*001a*/ 	.short	0x0064
        /*001c*/ 	.short	0x0082
	.zero		2


//--------------------- .nv.info                  --------------------------
	.section	.nv.info,"",@"SHT_CUDA_INFO"
	.align	4


	//----- nvinfo : EIATTR_REGCOUNT
	.align		4
        /*0000*/ 	.byte	0x04, 0x2f
        /*0002*/ 	.short	(.L_20 - .L_19)
	.align		4
.L_19:
        /*0004*/ 	.word	index@(_ZN7cutlass13device_kernelINS_4gemm6kernel13GemmUniversalIN4cute5tupleIJiiiiEEENS1_10collective13CollectiveMmaINS1_35MainloopSm100TmaUmmaWarpSpecializedILi5ELi2ELi2ENS5_IJNS4_1CILi2EEESB_NSA_ILi1EEEEEEEENS5_IJNSA_ILi256EEESF_NSA_ILi128EEEEEENS_12float_e4m3_tENS5_IJlSC_lEEESI_SJ_NS4_8TiledMMAINS4_8MMA_AtomIJNS4_10MMA_TraitsINS4_25SM100_MMA_F8F6F4_2x1SM_SSEJSI_SI_fSF_SF_NS4_17integral_constantINS4_4UMMA5MajorELSQ_0EEESR_NSO_INSP_7ScaleInELSS_0EEEST_EEEEEENS4_6LayoutINS5_IJSC_SC_SC_EEENS5_IJNSA_ILi0EEESY_SY_EEEEENS5_IJNS4_10UnderscoreES11_S11_EEEEENS4_28SM100_TMA_2SM_LOAD_MULTICASTENS4_14ComposedLayoutINS4_7SwizzleILi3ELi4ELi3EEENS4_18smem_ptr_flag_bitsILi8EEENSW_INS5_IJNSA_ILi8EEESG_EEENS5_IJSG_SC_EEEEEEEvNS4_8identityENS4_18SM100_TMA_2SM_LOADES1E_vS1F_EENS_8epilogue10collective18CollectiveEpilogueINS1I_23Sm100TmaWarpSpecializedILi4ELi2ELi64ELb0ELb0EEEJNS5_IJSG_SF_SG_EEENS5_IJNSW_ISG_SC_EENSW_INSA_ILi64EEESC_EEEEESI_SJ_SI_SJ_NS1I_6fusion15FusionCallbacksIS1M_NS1S_17LinearCombinationISI_fSI_fLNS_15FloatRoundStyleE2EEES1N_S1R_JEEENS4_5SM1004TMEM4LOAD26SM100_TMEM_LOAD_32dp32b64xENS4_13SM90_TMA_LOADENS15_INS16_ILi2ELi4ELi3EEES19_NSW_INS5_IJS1A_S1P_EEENS5_IJS1P_SC_EEEEEEENS4_39AutoVectorizingCopyWithAssumedAlignmentILi128EEENS4_14SM90_TMA_STOREES27_S29_S29_EEEvvEEEEvNT_6ParamsE)
        /*0008*/ 	.word	0x000000cf


	//----- nvinfo : EIATTR_FRAME_SIZE
	.align		4
.L_20:
        /*000c*/ 	.byte	0x04, 0x11
        /*000e*/ 	.short	(.L_22 - .L_21)
	.align		4
.L_21:
        /*0010*/ 	.word	index@($__internal_2_$__cuda_sm10x_tcgen05_guardrail_trap_unallocated_columns_being_dealloced)
        /*0014*/ 	.word	0x00000000


	//----- nvinfo : EIATTR_FRAME_SIZE
	.align		4
.L_22:
        /*0018*/ 	.byte	0x04, 0x11
        /*001a*/ 	.short	(.L_24 - .L_23)
	.align		4
.L_23:
        /*001c*/ 	.word	index@($__internal_1_$__cuda_sm10x_tcgen05_guardrail_trap_phase_invalid_during_alloc)
        /*0020*/ 	.word	0x00000000


	//----- nvinfo : EIATTR_FRAME_SIZE
	.align		4
.L_24:
        /*0024*/ 	.byte	0x04, 0x11
        /*0026*/ 	.short	(.L_26 - .L_25)
	.align		4
.L_25:
        /*0028*/ 	.word	index@($__internal_0_$__cuda_sm10x_tcgen05_guardrail_trap_col_being_dealloced_not_returned_by_alloc)
        /*002c*/ 	.word	0x00000000


	//----- nvinfo : EIATTR_FRAME_SIZE
	.align		4
.L_26:
        /*0030*/ 	.byte	0x04, 0x11
        /*0032*/ 	.short	(.L_28 - .L_27)
	.align		4
.L_27:
        /*0034*/ 	.word	index@(_ZN7cutlass13device_kernelINS_4gemm6kernel13GemmUniversalIN4cute5tupleIJiiiiEEENS1_10collective13CollectiveMmaINS1_35MainloopSm100TmaUmmaWarpSpecializedILi5ELi2ELi2ENS5_IJNS4_1CILi2EEESB_NSA_ILi1EEEEEEEENS5_IJNSA_ILi256EEESF_NSA_ILi128EEEEEENS_12float_e4m3_tENS5_IJlSC_lEEESI_SJ_NS4_8TiledMMAINS4_8MMA_AtomIJNS4_10MMA_TraitsINS4_25SM100_MMA_F8F6F4_2x1SM_SSEJSI_SI_fSF_SF_NS4_17integral_constantINS4_4UMMA5MajorELSQ_0EEESR_NSO_INSP_7ScaleInELSS_0EEEST_EEEEEENS4_6LayoutINS5_IJSC_SC_SC_EEENS5_IJNSA_ILi0EEESY_SY_EEEEENS5_IJNS4_10UnderscoreES11_S11_EEEEENS4_28SM100_TMA_2SM_LOAD_MULTICASTENS4_14ComposedLayoutINS4_7SwizzleILi3ELi4ELi3EEENS4_18smem_ptr_flag_bitsILi8EEENSW_INS5_IJNSA_ILi8EEESG_EEENS5_IJSG_SC_EEEEEEEvNS4_8identityENS4_18SM100_TMA_2SM_LOADES1E_vS1F_EENS_8epilogue10collective18CollectiveEpilogueINS1I_23Sm100TmaWarpSpecializedILi4ELi2ELi64ELb0ELb0EEEJNS5_IJSG_SF_SG_EEENS5_IJNSW_ISG_SC_EENSW_INSA_ILi64EEESC_EEEEESI_SJ_SI_SJ_NS1I_6fusion15FusionCallbacksIS1M_NS1S_17LinearCombinationISI_fSI_fLNS_15FloatRoundStyleE2EEES1N_S1R_JEEENS4_5SM1004TMEM4LOAD26SM100_TMEM_LOAD_32dp32b64xENS4_13SM90_TMA_LOADENS15_INS16_ILi2ELi4ELi3EEES19_NSW_INS5_IJS1A_S1P_EEENS5_IJS1P_SC_EEEEEEENS4_39AutoVectorizingCopyWithAssumedAlignmentILi128EEENS4_14SM90_TMA_STOREES27_S29_S29_EEEvvEEEEvNT_6ParamsE)
        /*0038*/ 	.word	0x00000000


	//----- nvinfo : EIATTR_MIN_STACK_SIZE
	.align		4
.L_28:
        /*003c*/ 	.byte	0x04, 0x12
        /*003e*/ 	.short	(.L_30 - .L_29)
	.align		4
.L_29:
        /*0040*/ 	.word	index@(_ZN7cutlass13device_kernelINS_4gemm6kernel13GemmUniversalIN4cute5tupleIJiiiiEEENS1_10collective13CollectiveMmaINS1_35MainloopSm100TmaUmmaWarpSpecializedILi5ELi2ELi2ENS5_IJNS4_1CILi2EEESB_NSA_ILi1EEEEEEEENS5_IJNSA_ILi256EEESF_NSA_ILi128EEEEEENS_12float_e4m3_tENS5_IJlSC_lEEESI_SJ_NS4_8TiledMMAINS4_8MMA_AtomIJNS4_10MMA_TraitsINS4_25SM100_MMA_F8F6F4_2x1SM_SSEJSI_SI_fSF_SF_NS4_17integral_constantINS4_4UMMA5MajorELSQ_0EEESR_NSO_INSP_7ScaleInELSS_0EEEST_EEEEEENS4_6LayoutINS5_IJSC_SC_SC_EEENS5_IJNSA_ILi0EEESY_SY_EEEEENS5_IJNS4_10UnderscoreES11_S11_EEEEENS4_28SM100_TMA_2SM_LOAD_MULTICASTENS4_14ComposedLayoutINS4_7SwizzleILi3ELi4ELi3EEENS4_18smem_ptr_flag_bitsILi8EEENSW_INS5_IJNSA_ILi8EEESG_EEENS5_IJSG_SC_EEEEEEEvNS4_8identityENS4_18SM100_TMA_2SM_LOADES1E_vS1F_EENS_8epilogue10collective18CollectiveEpilogueINS1I_23Sm100TmaWarpSpecializedILi4ELi2ELi64ELb0ELb0EEEJNS5_IJSG_SF_SG_EEENS5_IJNSW_ISG_SC_EENSW_INSA_ILi64EEESC_EEEEESI_SJ_SI_SJ_NS1I_6fusion15FusionCallbacksIS1M_NS1S_17LinearCombinationISI_fSI_fLNS_15FloatRoundStyleE2EEES1N_S1R_JEEENS4_5SM1004TMEM4LOAD26SM100_TMEM_LOAD_32dp32b64xENS4_13SM90_TMA_LOADENS15_INS16_ILi2ELi4ELi3EEES19_NSW_INS5_IJS1A_S1P_EEENS5_IJS1P_SC_EEEEEEENS4_39AutoVectorizingCopyWithAssumedAlignmentILi128EEENS4_14SM90_TMA_STOREES27_S29_S29_EEEvvEEEEvNT_6ParamsE)
        /*0044*/ 	.word	0x00000000
.L_30:


//--------------------- .nv.compat                --------------------------
	.section	.nv.compat,"",@"SHT_CUDA_COMPAT_INFO"
	.align	4
        /*0000*/ 	.byte	0x02, 0x09, 0x01, 0x00, 0x02, 0x02, 0x02, 0x00, 0x02, 0x05, 0x05, 0x00, 0x03, 0x07, 0x01, 0x01
        /*0010*/ 	.byte	0x02, 0x03, 0x01, 0x00, 0x02, 0x06, 0x01, 0x00, 0x04, 0x0b, 0x08, 0x00, 0x09, 0x00, 0x00, 0x00
        /*0020*/ 	.byte	0x00, 0x00, 0x00, 0x00


//--------------------- .nv.info._ZN7cutlass13device_kernelINS_4gemm6kernel13GemmUniversalIN4cute5tupleIJiiiiEEENS1_10collective13CollectiveMmaINS1_35MainloopSm100TmaUmmaWarpSpecializedILi5ELi2ELi2ENS5_IJNS4_1CILi2EEESB_NSA_ILi1EEEEEEEENS5_IJNSA_ILi256EEESF_NSA_ILi128EEEEEENS_12float_e4m3_tENS5_IJlSC_lEEESI_SJ_NS4_8TiledMMAINS4_8MMA_AtomIJNS4_10MMA_TraitsINS4_25SM100_MMA_F8F6F4_2x1SM_SSEJSI_SI_fSF_SF_NS4_17integral_constantINS4_4UMMA5MajorELSQ_0EEESR_NSO_INSP_7ScaleInELSS_0EEEST_EEEEEENS4_6LayoutINS5_IJSC_SC_SC_EEENS5_IJNSA_ILi0EEESY_SY_EEEEENS5_IJNS4_10UnderscoreES11_S11_EEEEENS4_28SM100_TMA_2SM_LOAD_MULTICASTENS4_14ComposedLayoutINS4_7SwizzleILi3ELi4ELi3EEENS4_18smem_ptr_flag_bitsILi8EEENSW_INS5_IJNSA_ILi8EEESG_EEENS5_IJSG_SC_EEEEEEEvNS4_8identityENS4_18SM100_TMA_2SM_LOADES1E_vS1F_EENS_8epilogue10collective18CollectiveEpilogueINS1I_23Sm100TmaWarpSpecializedILi4ELi2ELi64ELb0ELb0EEEJNS5_IJSG_SF_SG_EEENS5_IJNSW_ISG_SC_EENSW_INSA_ILi64EEESC_EEEEESI_SJ_SI_SJ_NS1I_6fusion15FusionCallbacksIS1M_NS1S_17LinearCombinationISI_fSI_fLNS_15FloatRoundStyleE2EEES1N_S1R_JEEENS4_5SM1004TMEM4LOAD26SM100_TMEM_LOAD_32dp32b64xENS4_13SM90_TMA_LOADENS15_INS16_ILi2ELi4ELi3EEES19_NSW_INS5_IJS1A_S1P_EEENS5_IJS1P_SC_EEEEEEENS4_39AutoVectorizingCopyWithAssumedAlignmentILi128EEENS4_14SM90_TMA_STOREES27_S29_S29_EEEvvEEEEvNT_6ParamsE --------------------------
	.section	.nv.info._ZN7cutlass13device_kernelINS_4gemm6kernel13GemmUniversalIN4cute5tupleIJiiiiEEENS1_10collective13CollectiveMmaINS1_35MainloopSm100TmaUmmaWarpSpecializedILi5ELi2ELi2ENS5_IJNS4_1CILi2EEESB_NSA_ILi1EEEEEEEENS5_IJNSA_ILi256EEESF_NSA_ILi128EEEEEENS_12float_e4m3_tENS5_IJlSC_lEEESI_SJ_NS4_8TiledMMAINS4_8MMA_AtomIJNS4_10MMA_TraitsINS4_25SM100_MMA_F8F6F4_2x1SM_SSEJSI_SI_fSF_SF_NS4_17integral_constantINS4_4UMMA5MajorELSQ_0EEESR_NSO_INSP_7ScaleInELSS_0EEEST_EEEEEENS4_6LayoutINS5_IJSC_SC_SC_EEENS5_IJNSA_ILi0EEESY_SY_EEEEENS5_IJNS4_10UnderscoreES11_S11_EEEEENS4_28SM100_TMA_2SM_LOAD_MULTICASTENS4_14ComposedLayoutINS4_7SwizzleILi3ELi4ELi3EEENS4_18smem_ptr_flag_bitsILi8EEENSW_INS5_IJNSA_ILi8EEESG_EEENS5_IJSG_SC_EEEEEEEvNS4_8identityENS4_18SM100_TMA_2SM_LOADES1E_vS1F_EENS_8epilogue10collective18CollectiveEpilogueINS1I_23Sm100TmaWarpSpecializedILi4ELi2ELi64ELb0ELb0EEEJNS5_IJSG_SF_SG_EEENS5_IJNSW_ISG_SC_EENSW_INSA_ILi64EEESC_EEEEESI_SJ_SI_SJ_NS1I_6fusion15FusionCallbacksIS1M_NS1S_17LinearCombinationISI_fSI_fLNS_15FloatRoundStyleE2EEES1N_S1R_JEEENS4_5SM1004TMEM4LOAD26SM100_TMEM_LOAD_32dp32b64xENS4_13SM90_TMA_LOADENS15_INS16_ILi2ELi4ELi3EEES19_NSW_INS5_IJS1A_S1P_EEENS5_IJS1P_SC_EEEEEEENS4_39AutoVectorizingCopyWithAssumedAlignmentILi128EEENS4_14SM90_TMA_STOREES27_S29_S29_EEEvvEEEEvNT_6ParamsE,"",@"SHT_CUDA_INFO"
	.sectionflags	@""
	.align	4


	//----- nvinfo : EIATTR_CUDA_API_VERSION
	.align		4
        /*0000*/ 	.byte	0x04, 0x37
        /*0002*/ 	.short	(.L_32 - .L_31)
.L_31:
        /*0004*/ 	.word	0x00000082


	//----- nvinfo : EIATTR_KPARAM_INFO
	.align		4
.L_32:
        /*0008*/ 	.byte	0x04, 0x17
        /*000a*/ 	.short	(.L_34 - .L_33)
.L_33:
        /*000c*/ 	.word	0x00000000
        /*0010*/ 	.short	0x0000
        /*0012*/ 	.short	0x0000
        /*0014*/ 	.byte	0x00, 0xf0, 0x01, 0x20


	//----- nvinfo : EIATTR_AT_ENTRY_FRAGMENTS
	.align		4
.L_34:
        /*0018*/ 	.byte	0x04, 0x4f
        /*001a*/ 	.short	(.L_36 - .L_35)


	//   ....[0]....
.L_35:
        /*001c*/ 	.word	0x00000007


	//----- nvinfo : EIATTR_RESERVED_SMEM_USED
	.align		4
.L_36:
        /*0020*/ 	.byte	0x01, 0x41
	.zero		2


	//----- nvinfo : EIATTR_SPARSE_MMA_MASK
	.align		4
        /*0024*/ 	.byte	0x03, 0x50
        /*0026*/ 	.short	0x0000


	//----- nvinfo : EIATTR_TCGEN05_2CTA_USED
	.align		4
        /*0028*/ 	.byte	0x01, 0x52
	.zero		2


	//----- nvinfo : EIATTR_MAXREG_COUNT
	.align		4
        /*002c*/ 	.byte	0x03, 0x1b
        /*002e*/ 	.short	0x00ff


	//----- nvinfo : EIATTR_NUM_BARRIERS
	.align		4
        /*0030*/ 	.byte	0x02, 0x4c
        /*0032*/ 	.byte	0x07
	.zero		1


	//----- nvinfo : EIATTR_EXTERNS
	.align		4
        /*0034*/ 	.byte	0x04, 0x0f
        /*0036*/ 	.short	(.L_38 - .L_37)


	//   ....[0]....
	.align		4
.L_37:
        /*0038*/ 	.word	index@(__assertfail)


	//----- nvinfo : EIATTR_MERCURY_ISA_VERSION
	.align		4
.L_38:
        /*003c*/ 	.byte	0x03, 0x5f
        /*003e*/ 	.short	0x0101


	//----- nvinfo : EIATTR_INT_WARP_WIDE_INSTR_OFFSETS
	.align		4
        /*0040*/ 	.byte	0x04, 0x31
        /*0042*/ 	.short	(.L_40 - .L_39)


	//   ....[0]....
.L_39:
        /*0044*/ 	.word	0x00000d50


	//   ....[1]....
        /*0048*/ 	.word	0x00000df0


	//   ....[2]....
        /*004c*/ 	.word	0x00004230


	//   ....[3]....
        /*0050*/ 	.word	0x00004250


	//   ....[4]....
        /*0054*/ 	.word	0x00004280


	//   ....[5]....
        /*0058*/ 	.word	0x00004dc0


	//   ....[6]....
        /*005c*/ 	.word	0x00004e30


	//   ....[7]....
        /*0060*/ 	.word	0x00004f10


	//   ....[8]....
        /*0064*/ 	.word	0x00004f90


	//   ....[9]....
        /*0068*/ 	.word	0x00005090


	//   ....[10]....
        /*006c*/ 	.word	0x00005110


	//   ....[11]....
        /*0070*/ 	.word	0x00005200


	//   ....[12]....
        /*0074*/ 	.word	0x000052b0


	//----- nvinfo : EIATTR_COOP_GROUP_MASK_REGIDS
	.align		4
.L_40:
        /*0078*/ 	.byte	0x04, 0x29
        /*007a*/ 	.short	(.L_42 - .L_41)


	//   ....[0]....
.L_41:
        /*007c*/ 	.word	0xffffffff


	//   ....[1]....
        /*0080*/ 	.word	0xffffffff


	//   ....[2]....
        /*0084*/ 	.word	0xffffffff


	//   ....[3]....
        /*0088*/ 	.word	0xffffffff


	//   ....[4]....
        /*008c*/ 	.word	0xffffffff


	//   ....[5]....
        /*0090*/ 	.word	0xffffffff


	//   ....[6]....
        /*0094*/ 	.word	0xffffffff


	//   ....[7]....
        /*0098*/ 	.word	0xffffffff


	//   ....[8]....
        /*009c*/ 	.word	0xffffffff


	//   ....[9]....
        /*00a0*/ 	.word	0xffffffff


	//   ....[10]....
        /*00a4*/ 	.word	0xffffffff


	//   ....[11]....
        /*00a8*/ 	.word	0xffffffff


	//   ....[12]....
        /*00ac*/ 	.word	0xffffffff


	//   ....[13]....
        /*00b0*/ 	.word	0xffffffff


	//----- nvinfo : EIATTR_COOP_GROUP_INSTR_OFFSETS
	.align		4
.L_42:
        /*00b4*/ 	.byte	0x04, 0x28
        /*00b6*/ 	.short	(.L_44 - .L_43)


	//   ....[0]....
.L_43:
        /*00b8*/ 	.word	0x000000b0


	//   ....[1]....
        /*00bc*/ 	.word	0x00000520


	//   ....[2]....
        /*00c0*/ 	.word	0x00000700


	//   ....[3]....
        /*00c4*/ 	.word	0x00000890


	//   ....[4]....
        /*00c8*/ 	.word	0x00000980


	//   ....[5]....
        /*00cc*/ 	.word	0x00000ae0


	//   ....[6]....
        /*00d0*/ 	.word	0x00000c30


	//   ....[7]....
        /*00d4*/ 	.word	0x00000e70


	//   ....[8]....
        /*00d8*/ 	.word	0x000021e0


	//   ....[9]....
        /*00dc*/ 	.word	0x00003130


	//   ....[10]....
        /*00e0*/ 	.word	0x00003600


	//   ....[11]....
        /*00e4*/ 	.word	0x00003630


	//   ....[12]....
        /*00e8*/ 	.word	0x00004130


	//   ....[13]....
        /*00ec*/ 	.word	0x00004340


	//----- nvinfo : EIATTR_VRC_CTA_INIT_COUNT
	.align		4
.L_44:
        /*00f0*/ 	.byte	0x02, 0x4a
        /*00f2*/ 	.byte	0x80
	.zero		1


	//----- nvinfo : EIATTR_SYSCALL_OFFSETS
	.align		4
        /*00f4*/ 	.byte	0x04, 0x46
        /*00f6*/ 	.short	(.L_46 - .L_45)


	//   ....[0]....
.L_45:
        /*00f8*/ 	.word	0x00005f30


	//   ....[1]....
        /*00fc*/ 	.word	0x00006070


	//   ....[2]....
        /*0100*/ 	.word	0x00006900


	//   ....[3]....
        /*0104*/ 	.word	0x00007f20


	//   ....[4]....
        /*0108*/ 	.word	0x000094d0


	//   ....[5]....
        /*010c*/ 	.word	0x0000aaa0


	//----- nvinfo : EIATTR_MBARRIER_INSTR_OFFSETS
	.align		4
.L_46:
        /*0110*/ 	.byte	0x04, 0x39
        /*0112*/ 	.short	(.L_48 - .L_47)


	//   ....[0]....
.L_47:
        /*0114*/ 	.word	0x00000650
        /*0118*/ 	.word	0x000000ff
        /*011c*/ 	.word	0x00000000
        /*0120*/ 	.short	0x0100
        /*0122*/ 	.byte	0x04
	.zero		1


	//   ....[1]....
        /*0124*/ 	.word	0x00000660
        /*0128*/ 	.word	0x000000ff
        /*012c*/ 	.word	0x00000028
        /*0130*/ 	.short	0x0100
        /*0132*/ 	.byte	0x04
	.zero		1


	//   ....[2]....
        /*0134*/ 	.word	0x00000670
        /*0138*/ 	.word	0x000000ff
        /*013c*/ 	.word	0x00000008
        /*0140*/ 	.short	0x0100
        /*0142*/ 	.byte	0x04
	.zero		1


	//   ....[3]....
        /*0144*/ 	.word	0x00000680
        /*0148*/ 	.word	0x000000ff
        /*014c*/ 	.word	0x00000030
        /*0150*/ 	.short	0x0100
        /*0152*/ 	.byte	0x04
	.zero		1


	//   ....[4]....
        /*0154*/ 	.word	0x00000690
        /*0158*/ 	.word	0x000000ff
        /*015c*/ 	.word	0x00000010
        /*0160*/ 	.short	0x0100
        /*0162*/ 	.byte	0x04
	.zero		1


	//   ....[5]....
        /*0164*/ 	.word	0x000006a0
        /*0168*/ 	.word	0x000000ff
        /*016c*/ 	.word	0x00000038
        /*0170*/ 	.short	0x0100
        /*0172*/ 	.byte	0x04
	.zero		1


	//   ....[6]....
        /*0174*/ 	.word	0x000006b0
        /*0178*/ 	.word	0x000000ff
        /*017c*/ 	.word	0x00000018
        /*0180*/ 	.short	0x0100
        /*0182*/ 	.byte	0x04
	.zero		1


	//   ....[7]....
        /*0184*/ 	.word	0x000006c0
        /*0188*/ 	.word	0x000000ff
        /*018c*/ 	.word	0x00000040
        /*0190*/ 	.short	0x0100
        /*0192*/ 	.byte	0x04
	.zero		1


	//   ....[8]....
        /*0194*/ 	.word	0x000006d0
        /*0198*/ 	.word	0x000000ff
        /*019c*/ 	.word	0x00000020
        /*01a0*/ 	.short	0x0100
        /*01a2*/ 	.byte	0x04
	.zero		1


	//   ....[9]....
        /*01a4*/ 	.word	0x000006e0
        /*01a8*/ 	.word	0x000000ff
        /*01ac*/ 	.word	0x00000048
        /*01b0*/ 	.short	0x0100
        /*01b2*/ 	.byte	0x04
	.zero		1


	//   ....[10]....
        /*01b4*/ 	.word	0x00000800
        /*01b8*/ 	.word	0x000000ff
        /*01bc*/ 	.word	0x00000050
        /*01c0*/ 	.short	0x0100
        /*01c2*/ 	.byte	0x04
	.zero		1


	//   ....[11]....
        /*01c4*/ 	.word	0x00000810
        /*01c8*/ 	.word	0x000000ff
        /*01cc*/ 	.word	0x00000070
        /*01d0*/ 	.short	0x0100
        /*01d2*/ 	.byte	0x04
	.zero		1


	//   ....[12]....
        /*01d4*/ 	.word	0x00000820
        /*01d8*/ 	.word	0x000000ff
        /*01dc*/ 	.word	0x00000058
        /*01e0*/ 	.short	0x0100
        /*01e2*/ 	.byte	0x04
	.zero		1


	//   ....[13]....
        /*01e4*/ 	.word	0x00000830
        /*01e8*/ 	.word	0x000000ff
        /*01ec*/ 	.word	0x00000078
        /*01f0*/ 	.short	0x0100
        /*01f2*/ 	.byte	0x04
	.zero		1


	//   ....[14]....
        /*01f4*/ 	.word	0x00000840
        /*01f8*/ 	.word	0x000000ff
        /*01fc*/ 	.word	0x00000060
        /*0200*/ 	.short	0x0100
        /*0202*/ 	.byte	0x04
	.zero		1


	//   ....[15]....
        /*0204*/ 	.word	0x00000850
        /*0208*/ 	.word	0x000000ff
        /*020c*/ 	.word	0x00000080
        /*0210*/ 	.short	0x0100
        /*0212*/ 	.byte	0x04
	.zero		1


	//   ....[16]....
        /*0214*/ 	.word	0x00000860
        /*0218*/ 	.word	0x000000ff
        /*021c*/ 	.word	0x00000068
        /*0220*/ 	.short	0x0100
        /*0222*/ 	.byte	0x04
	.zero		1


	//   ....[17]....
        /*0224*/ 	.word	0x00000870
        /*0228*/ 	.word	0x000000ff
        /*022c*/ 	.word	0x00000088
        /*0230*/ 	.short	0x0100
        /*0232*/ 	.byte	0x04
	.zero		1


	//   ....[18]....
        /*0234*/ 	.word	0x00000950
        /*0238*/ 	.word	0x000000ff
        /*023c*/ 	.word	0x00000090
        /*0240*/ 	.short	0x0100
        /*0242*/ 	.byte	0x06
	.zero		1


	//   ....[19]....
        /*0244*/ 	.word	0x00000960
        /*0248*/ 	.word	0x000000ff
        /*024c*/ 	.word	0x00000098
        /*0250*/ 	.short	0x0100
        /*0252*/ 	.byte	0x06
	.zero		1


	//   ....[20]....
        /*0254*/ 	.word	0x00000a90
        /*0258*/ 	.word	0x000000ff
        /*025c*/ 	.word	0x000000a0
        /*0260*/ 	.short	0x0100
        /*0262*/ 	.byte	0x06
	.zero		1


	//   ....[21]....
        /*0264*/ 	.word	0x00000aa0
        /*0268*/ 	.word	0x000000ff
        /*026c*/ 	.word	0x000000b0
        /*0270*/ 	.short	0x0100
        /*0272*/ 	.byte	0x06
	.zero		1


	//   ....[22]....
        /*0274*/ 	.word	0x00000ab0
        /*0278*/ 	.word	0x000000ff
        /*027c*/ 	.word	0x000000a8
        /*0280*/ 	.short	0x0100
        /*0282*/ 	.byte	0x06
	.zero		1


	//   ....[23]....
        /*0284*/ 	.word	0x00000ac0
        /*0288*/ 	.word	0x000000ff
        /*028c*/ 	.word	0x000000b8
        /*0290*/ 	.short	0x0100
        /*0292*/ 	.byte	0x06
	.zero		1


	//   ....[24]....
        /*0294*/ 	.word	0x00000be0
        /*0298*/ 	.word	0x000000ff
        /*029c*/ 	.word	0x000000c0
        /*02a0*/ 	.short	0x0100
        /*02a2*/ 	.byte	0x04
	.zero		1


	//   ....[25]....
        /*02a4*/ 	.word	0x00000bf0
        /*02a8*/ 	.word	0x000000ff
        /*02ac*/ 	.word	0x000000d0
        /*02b0*/ 	.short	0x0100
        /*02b2*/ 	.byte	0x04
	.zero		1


	//   ....[26]....
        /*02b4*/ 	.word	0x00000c00
        /*02b8*/ 	.word	0x000000ff
        /*02bc*/ 	.word	0x000000c8
        /*02c0*/ 	.short	0x0100
        /*02c2*/ 	.byte	0x04
	.zero		1


	//   ....[27]....
        /*02c4*/ 	.word	0x00000c10
        /*02c8*/ 	.word	0x000000ff
        /*02cc*/ 	.word	0x000000d8
        /*02d0*/ 	.short	0x0100
        /*02d2*/ 	.byte	0x04
	.zero		1


	//   ....[28]....
        /*02d4*/ 	.word	0x00000d00
        /*02d8*/ 	.word	0x000000ff
        /*02dc*/ 	.word	0x000000e0
        /*02e0*/ 	.short	0x0100
        /*02e2*/ 	.byte	0x04
	.zero		1


	//   ....[29]....
        /*02e4*/ 	.word	0x00000d10
        /*02e8*/ 	.word	0x000000ff
        /*02ec*/ 	.word	0x000000f0
        /*02f0*/ 	.short	0x0100
        /*02f2*/ 	.byte	0x04
	.zero		1


	//   ....[30]....
        /*02f4*/ 	.word	0x00000d20
        /*02f8*/ 	.word	0x000000ff
        /*02fc*/ 	.word	0x000000e8
        /*0300*/ 	.short	0x0100
        /*0302*/ 	.byte	0x04
	.zero		1


	//   ....[31]....
        /*0304*/ 	.word	0x00000d30
        /*0308*/ 	.word	0x000000ff
        /*030c*/ 	.word	0x000000f8
        /*0310*/ 	.short	0x0100
        /*0312*/ 	.byte	0x04
	.zero		1


	//   ....[32]....
        /*0314*/ 	.word	0x00000e30
        /*0318*/ 	.word	0x000000ff
        /*031c*/ 	.word	0x00000100
        /*0320*/ 	.short	0x0100
        /*0322*/ 	.byte	0x06
	.zero		1


	//   ....[33]....
        /*0324*/ 	.word	0x00001a00
        /*0328*/ 	.word	0x00000003
        /*032c*/ 	.word	0x000000f0
        /*0330*/ 	.short	0x010a
        /*0332*/ 	.byte	0xff
	.zero		1


	//   ....[34]....
        /*0334*/ 	.word	0x00001a30
        /*0338*/ 	.word	0x00000003
        /*033c*/ 	.word	0x000000e0
        /*0340*/ 	.short	0x0101
        /*0342*/ 	.byte	0xff
	.zero		1


	//   ....[35]....
        /*0344*/ 	.word	0x00001af0
        /*0348*/ 	.word	0x000000ff
        /*034c*/ 	.word	0x00000028
        /*0350*/ 	.short	0x010a
        /*0352*/ 	.byte	0x04
	.zero		1


	//   ....[36]....
        /*0354*/ 	.word	0x00001bc0
        /*0358*/ 	.word	0x000000ff
        /*035c*/ 	.word	0x00000028
        /*0360*/ 	.short	0x010a
        /*0362*/ 	.byte	0x21
	.zero		1


	//   ....[37]....
        /*0364*/ 	.word	0x00001d70
        /*0368*/ 	.word	0x000000ff
        /*036c*/ 	.word	0x00000028
        /*0370*/ 	.short	0x010a
        /*0372*/ 	.byte	0x05
	.zero		1


	//   ....[38]....
        /*0374*/ 	.word	0x00001e80
        /*0378*/ 	.word	0x000000ff
        /*037c*/ 	.word	0x00000098
        /*0380*/ 	.short	0x0101
        /*0382*/ 	.byte	0x06
	.zero		1


	//   ....[39]....
        /*0384*/ 	.word	0x00001ea0
        /*0388*/ 	.word	0x000000ff
        /*038c*/ 	.word	0x00000028
        /*0390*/ 	.short	0x010a
        /*0392*/ 	.byte	0x04
	.zero		1


	//   ....[40]....
        /*0394*/ 	.word	0x00001f20
        /*0398*/ 	.word	0x000000ff
        /*039c*/ 	.word	0x00000028
        /*03a0*/ 	.short	0x010a
        /*03a2*/ 	.byte	0x11
	.zero		1


	//   ....[41]....
        /*03a4*/ 	.word	0x000020b0
        /*03a8*/ 	.word	0x000000ff
        /*03ac*/ 	.word	0x00000028
        /*03b0*/ 	.short	0x010a
        /*03b2*/ 	.byte	0x05
	.zero		1


	//   ....[42]....
        /*03b4*/ 	.word	0x00002210
        /*03b8*/ 	.word	0x00000003
        /*03bc*/ 	.word	0x000000a0
        /*03c0*/ 	.short	0x010a
        /*03c2*/ 	.byte	0xff
	.zero		1


	//   ....[43]....
        /*03c4*/ 	.word	0x00002360
        /*03c8*/ 	.word	0x00000000
        /*03cc*/ 	.word	0x00000000
        /*03d0*/ 	.short	0x0101
        /*03d2*/ 	.byte	0xff
	.zero		1


	//   ....[44]....
        /*03d4*/ 	.word	0x00002920
        /*03d8*/ 	.word	0x000000ff
        /*03dc*/ 	.word	0x00000000
        /*03e0*/ 	.short	0x010a
        /*03e2*/ 	.byte	0x04
	.zero		1


	//   ....[45]....
        /*03e4*/ 	.word	0x000029b0
        /*03e8*/ 	.word	0x000000ff
        /*03ec*/ 	.word	0x00000000
        /*03f0*/ 	.short	0x010a
        /*03f2*/ 	.byte	0x05
	.zero		1


	//   ....[46]....
        /*03f4*/ 	.word	0x00002a40
        /*03f8*/ 	.word	0x000000ff
        /*03fc*/ 	.word	0x00000000
        /*0400*/ 	.short	0x010a
        /*0402*/ 	.byte	0x05
	.zero		1


	//   ....[47]....
        /*0404*/ 	.word	0x00002ad0
        /*0408*/ 	.word	0x000000ff
        /*040c*/ 	.word	0x00000000
        /*0410*/ 	.short	0x010a
        /*0412*/ 	.byte	0x05
	.zero		1


	//   ....[48]....
        /*0414*/ 	.word	0x00002b70
        /*0418*/ 	.word	0x00000000
        /*041c*/ 	.word	0x00000000
        /*0420*/ 	.short	0x010a
        /*0422*/ 	.byte	0xff
	.zero		1


	//   ....[49]....
        /*0424*/ 	.word	0x00002c90
        /*0428*/ 	.word	0x00000000
        /*042c*/ 	.word	0x000000e0
        /*0430*/ 	.short	0x010a
        /*0432*/ 	.byte	0xff
	.zero		1


	//   ....[50]....
        /*0434*/ 	.word	0x00002d00
        /*0438*/ 	.word	0x00000004
        /*043c*/ 	.word	0x00000000
        /*0440*/ 	.short	0x0101
        /*0442*/ 	.byte	0xff
	.zero		1


	//   ....[51]....
        /*0444*/ 	.word	0x00002d20
        /*0448*/ 	.word	0x000000ff
        /*044c*/ 	.word	0x000000b0
        /*0450*/ 	.short	0x010a
        /*0452*/ 	.byte	0x04
	.zero		1


	//   ....[52]....
        /*0454*/ 	.word	0x00002e40
        /*0458*/ 	.word	0x00000000
        /*045c*/ 	.word	0x000000a0
        /*0460*/ 	.short	0x010a
        /*0462*/ 	.byte	0xff
	.zero		1


	//   ....[53]....
        /*0464*/ 	.word	0x00002f40
        /*0468*/ 	.word	0x00000000
        /*046c*/ 	.word	0x00000000
        /*0470*/ 	.short	0x0101
        /*0472*/ 	.byte	0xff
	.zero		1


	//   ....[54]....
        /*0474*/ 	.word	0x00002fd0
        /*0478*/ 	.word	0x000000ff
        /*047c*/ 	.word	0x000000b0
        /*0480*/ 	.short	0x0106
        /*0482*/ 	.byte	0x04
	.zero		1


	//   ....[55]....
        /*0484*/ 	.word	0x00002ff0
        /*0488*/ 	.word	0x000000ff
        /*048c*/ 	.word	0x000000b0
        /*0490*/ 	.short	0x010a
        /*0492*/ 	.byte	0x04
	.zero		1


	//   ....[56]....
        /*0494*/ 	.word	0x00003080
        /*0498*/ 	.word	0x000000ff
        /*049c*/ 	.word	0x000000b0
        /*04a0*/ 	.short	0x0106
        /*04a2*/ 	.byte	0x07
	.zero		1


	//   ....[57]....
        /*04a4*/ 	.word	0x000030c0
        /*04a8*/ 	.word	0x00000000
        /*04ac*/ 	.word	0x000000b0
        /*04b0*/ 	.short	0x010a
        /*04b2*/ 	.byte	0xff
	.zero		1


	//   ....[58]....
        /*04b4*/ 	.word	0x00003300
        /*04b8*/ 	.word	0x000000ff
        /*04bc*/ 	.word	0x00000008
        /*04c0*/ 	.short	0x010a
        /*04c2*/ 	.byte	0x05
	.zero		1


	//   ....[59]....
        /*04c4*/ 	.word	0x00003320
        /*04c8*/ 	.word	0x000000ff
        /*04cc*/ 	.word	0x00000008
        /*04d0*/ 	.short	0x010a
        /*04d2*/ 	.byte	0x05
	.zero		1


	//   ....[60]....
        /*04d4*/ 	.word	0x000034b0
        /*04d8*/ 	.word	0x000000ff
        /*04dc*/ 	.word	0x00000008
        /*04e0*/ 	.short	0x010a
        /*04e2*/ 	.byte	0x05
	.zero		1


	//   ....[61]....
        /*04e4*/ 	.word	0x000034d0
        /*04e8*/ 	.word	0x000000ff
        /*04ec*/ 	.word	0x00000008
        /*04f0*/ 	.short	0x010a
        /*04f2*/ 	.byte	0x05
	.zero		1


	//   ....[62]....
        /*04f4*/ 	.word	0x00003590
        /*04f8*/ 	.word	0x000000ff
        /*04fc*/ 	.word	0x00000000
        /*0500*/ 	.short	0x0101
        /*0502*/ 	.byte	0x04
	.zero		1


	//   ....[63]....
        /*0504*/ 	.word	0x000038d0
        /*0508*/ 	.word	0x00000000
        /*050c*/ 	.word	0x000000a0
        /*0510*/ 	.short	0x010a
        /*0512*/ 	.byte	0xff
	.zero		1


	//   ....[64]....
        /*0514*/ 	.word	0x00003990
        /*0518*/ 	.word	0x00000000
        /*051c*/ 	.word	0x00000000
        /*0520*/ 	.short	0x0101
        /*0522*/ 	.byte	0xff
	.zero		1


	//   ....[65]....
        /*0524*/ 	.word	0x00003a50
        /*0528*/ 	.word	0x000000ff
        /*052c*/ 	.word	0x00000000
        /*0530*/ 	.short	0x010a
        /*0532*/ 	.byte	0x04
	.zero		1


	//   ....[66]....
        /*0534*/ 	.word	0x00003a60
        /*0538*/ 	.word	0x000000ff
        /*053c*/ 	.word	0x000000d0
        /*0540*/ 	.short	0x010a
        /*0542*/ 	.byte	0x1f
	.zero		1


	//   ....[67]....
        /*0544*/ 	.word	0x00003b10
        /*0548*/ 	.word	0x000000ff
        /*054c*/ 	.word	0x00000000
        /*0550*/ 	.short	0x010a
        /*0552*/ 	.byte	0x05
	.zero		1


	//   ....[68]....
        /*0554*/ 	.word	0x00003c40
        /*0558*/ 	.word	0x000000ff
        /*055c*/ 	.word	0x00000000
        /*0560*/ 	.short	0x010a
        /*0562*/ 	.byte	0x04
	.zero		1


	//   ....[69]....
        /*0564*/ 	.word	0x00003f40
        /*0568*/ 	.word	0x000000ff
        /*056c*/ 	.word	0x00000000
        /*0570*/ 	.short	0x010a
        /*0572*/ 	.byte	0x04
	.zero		1


	//   ....[70]....
        /*0574*/ 	.word	0x00003fe0
        /*0578*/ 	.word	0x00000000
        /*057c*/ 	.word	0x00000000
        /*0580*/ 	.short	0x010a
        /*0582*/ 	.byte	0xff
	.zero		1


	//   ....[71]....
        /*0584*/ 	.word	0x00004020
        /*0588*/ 	.word	0x00000000
        /*058c*/ 	.word	0x00000000
        /*0590*/ 	.short	0x010a
        /*0592*/ 	.byte	0xff
	.zero		1


	//   ....[72]....
        /*0594*/ 	.word	0x00004090
        /*0598*/ 	.word	0x000000ff
        /*059c*/ 	.word	0x00000000
        /*05a0*/ 	.short	0x0101
        /*05a2*/ 	.byte	0x04
	.zero		1


	//   ....[73]....
        /*05a4*/ 	.word	0x000040d0
        /*05a8*/ 	.word	0x000000ff
        /*05ac*/ 	.word	0x00000100
        /*05b0*/ 	.short	0x010a
        /*05b2*/ 	.byte	0x1a
	.zero		1


	//   ....[74]....
        /*05b4*/ 	.word	0x00004120
        /*05b8*/ 	.word	0x000000ff
        /*05bc*/ 	.word	0x00000000
        /*05c0*/ 	.short	0x0101
        /*05c2*/ 	.byte	0x04
	.zero		1


	//   ....[75]....
        /*05c4*/ 	.word	0x000045c0
        /*05c8*/ 	.word	0x0000000c
        /*05cc*/ 	.word	0x000000a0
        /*05d0*/ 	.short	0x010a
        /*05d2*/ 	.byte	0xff
	.zero		1


	//   ....[76]....
        /*05d4*/ 	.word	0x00004730
        /*05d8*/ 	.word	0x00000000
        /*05dc*/ 	.word	0x00000000
        /*05e0*/ 	.short	0x0101
        /*05e2*/ 	.byte	0xff
	.zero		1


	//   ....[77]....
        /*05e4*/ 	.word	0x00004bc0
        /*05e8*/ 	.word	0x000000ff
        /*05ec*/ 	.word	0x00000098
        /*05f0*/ 	.short	0x010a
        /*05f2*/ 	.byte	0x15
	.zero		1


	//   ....[78]....
        /*05f4*/ 	.word	0x00004d40
        /*05f8*/ 	.word	0x000000ff
        /*05fc*/ 	.word	0x00000070
        /*0600*/ 	.short	0x010a
        /*0602*/ 	.byte	0x15
	.zero		1


	//   ....[79]....
        /*0604*/ 	.word	0x00004ec0
        /*0608*/ 	.word	0x000000ff
        /*060c*/ 	.word	0x00000050
        /*0610*/ 	.short	0x010b
        /*0612*/ 	.byte	0x15
	.zero		1


	//   ....[80]....
        /*0614*/ 	.word	0x00004ed0
        /*0618*/ 	.word	0x000000ff
        /*061c*/ 	.word	0x00000000
        /*0620*/ 	.short	0x0101
        /*0622*/ 	.byte	0x06
	.zero		1


	//   ....[81]....
        /*0624*/ 	.word	0x00004ee0
        /*0628*/ 	.word	0x000000ff
        /*062c*/ 	.word	0x00000078
        /*0630*/ 	.short	0x010a
        /*0632*/ 	.byte	0x15
	.zero		1


	//   ....[82]....
        /*0634*/ 	.word	0x00005040
        /*0638*/ 	.word	0x000000ff
        /*063c*/ 	.word	0x00000058
        /*0640*/ 	.short	0x010b
        /*0642*/ 	.byte	0x15
	.zero		1


	//   ....[83]....
        /*0644*/ 	.word	0x00005050
        /*0648*/ 	.word	0x000000ff
        /*064c*/ 	.word	0x00000000
        /*0650*/ 	.short	0x0101
        /*0652*/ 	.byte	0x06
	.zero		1


	//   ....[84]....
        /*0654*/ 	.word	0x00005060
        /*0658*/ 	.word	0x000000ff
        /*065c*/ 	.word	0x00000080
        /*0660*/ 	.short	0x010a
        /*0662*/ 	.byte	0x15
	.zero		1


	//   ....[85]....
        /*0664*/ 	.word	0x000051b0
        /*0668*/ 	.word	0x000000ff
        /*066c*/ 	.word	0x00000060
        /*0670*/ 	.short	0x010b
        /*0672*/ 	.byte	0x15
	.zero		1


	//   ....[86]....
        /*0674*/ 	.word	0x000051c0
        /*0678*/ 	.word	0x000000ff
        /*067c*/ 	.word	0x00000000
        /*0680*/ 	.short	0x0101
        /*0682*/ 	.byte	0x06
	.zero		1


	//   ....[87]....
        /*0684*/ 	.word	0x000051d0
        /*0688*/ 	.word	0x000000ff
        /*068c*/ 	.word	0x00000088
        /*0690*/ 	.short	0x010a
        /*0692*/ 	.byte	0x15
	.zero		1


	//   ....[88]....
        /*0694*/ 	.word	0x000053d0
        /*0698*/ 	.word	0x000000ff
        /*069c*/ 	.word	0x00000068
        /*06a0*/ 	.short	0x010b
        /*06a2*/ 	.byte	0x15
	.zero		1


	//   ....[89]....
        /*06a4*/ 	.word	0x000053e0
        /*06a8*/ 	.word	0x000000ff
        /*06ac*/ 	.word	0x00000000
        /*06b0*/ 	.short	0x0101
        /*06b2*/ 	.byte	0x25
	.zero		1


	//   ....[90]....
        /*06b4*/ 	.word	0x00005410
        /*06b8*/ 	.word	0x000000ff
        /*06bc*/ 	.word	0x00000070
        /*06c0*/ 	.short	0x010a
        /*06c2*/ 	.byte	0x15
	.zero		1


	//   ....[91]....
        /*06c4*/ 	.word	0x00005430
        /*06c8*/ 	.word	0x000000ff
        /*06cc*/ 	.word	0x00000078
        /*06d0*/ 	.short	0x010a
        /*06d2*/ 	.byte	0x15
	.zero		1


	//   ....[92]....
        /*06d4*/ 	.word	0x00005450
        /*06d8*/ 	.word	0x000000ff
        /*06dc*/ 	.word	0x00000080
        /*06e0*/ 	.short	0x010a
        /*06e2*/ 	.byte	0x15
	.zero		1


	//   ....[93]....
        /*06e4*/ 	.word	0x00005490
        /*06e8*/ 	.word	0x00000000
        /*06ec*/ 	.word	0x00000088
        /*06f0*/ 	.short	0x010a
        /*06f2*/ 	.byte	0xff
	.zero		1


	//   ....[94]....
        /*06f4*/ 	.word	0x000057c0
        /*06f8*/ 	.word	0x00000003
        /*06fc*/ 	.word	0x000000a0
        /*0700*/ 	.short	0x010a
        /*0702*/ 	.byte	0xff
	.zero		1


	//   ....[95]....
        /*0704*/ 	.word	0x00005940
        /*0708*/ 	.word	0x00000000
        /*070c*/ 	.word	0x00000000
        /*0710*/ 	.short	0x0101
        /*0712*/ 	.byte	0xff
	.zero		1


	//   ....[96]....
        /*0714*/ 	.word	0x000064a0
        /*0718*/ 	.word	0x00000003
        /*071c*/ 	.word	0x00000050
        /*0720*/ 	.short	0x010a
        /*0722*/ 	.byte	0xff
	.zero		1


	//   ....[97]....
        /*0724*/ 	.word	0x000064e0
        /*0728*/ 	.word	0x000000a3
        /*072c*/ 	.word	0x000000c0
        /*0730*/ 	.short	0x010a
        /*0732*/ 	.byte	0xff
	.zero		1


	//   ....[98]....
        /*0734*/ 	.word	0x00006610
        /*0738*/ 	.word	0x00000003
        /*073c*/ 	.word	0x00000050
        /*0740*/ 	.short	0x010a
        /*0742*/ 	.byte	0xff
	.zero		1


	//   ....[99]....
        /*0744*/ 	.word	0x00006750
        /*0748*/ 	.word	0x00000000
        /*074c*/ 	.word	0x00000000
        /*0750*/ 	.short	0x0101
        /*0752*/ 	.byte	0xff
	.zero		1


	//   ....[100]....
        /*0754*/ 	.word	0x000067d0
        /*0758*/ 	.word	0x000000a3
        /*075c*/ 	.word	0x000000c0
        /*0760*/ 	.short	0x010a
        /*0762*/ 	.byte	0xff
	.zero		1


	//   ....[101]....
        /*0764*/ 	.word	0x00007b80
        /*0768*/ 	.word	0x000000bf
        /*076c*/ 	.word	0x00000050
        /*0770*/ 	.short	0x010a
        /*0772*/ 	.byte	0xff
	.zero		1


	//   ....[102]....
        /*0774*/ 	.word	0x00007c50
        /*0778*/ 	.word	0x000000bf
        /*077c*/ 	.word	0x00000050
        /*0780*/ 	.short	0x010a
        /*0782*/ 	.byte	0xff
	.zero		1


	//   ....[103]....
        /*0784*/ 	.word	0x00007d90
        /*0788*/ 	.word	0x00000000
        /*078c*/ 	.word	0x00000000
        /*0790*/ 	.short	0x0101
        /*0792*/ 	.byte	0xff
	.zero		1


	//   ....[104]....
        /*0794*/ 	.word	0x00009130
        /*0798*/ 	.word	0x00000000
        /*079c*/ 	.word	0x00000050
        /*07a0*/ 	.short	0x010a
        /*07a2*/ 	.byte	0xff
	.zero		1


	//   ....[105]....
        /*07a4*/ 	.word	0x00009200
        /*07a8*/ 	.word	0x00000000
        /*07ac*/ 	.word	0x00000050
        /*07b0*/ 	.short	0x010a
        /*07b2*/ 	.byte	0xff
	.zero		1


	//   ....[106]....
        /*07b4*/ 	.word	0x00009340
        /*07b8*/ 	.word	0x00000000
        /*07bc*/ 	.word	0x00000000
        /*07c0*/ 	.short	0x0101
        /*07c2*/ 	.byte	0xff
	.zero		1


	//   ....[107]....
        /*07c4*/ 	.word	0x0000a710
        /*07c8*/ 	.word	0x00000000
        /*07cc*/ 	.word	0x00000050
        /*07d0*/ 	.short	0x010a
        /*07d2*/ 	.byte	0xff
	.zero		1


	//   ....[108]....
        /*07d4*/ 	.word	0x0000a7e0
        /*07d8*/ 	.word	0x00000000
        /*07dc*/ 	.word	0x00000050
        /*07e0*/ 	.short	0x010a
        /*07e2*/ 	.byte	0xff
	.zero		1


	//   ....[109]....
        /*07e4*/ 	.word	0x0000a920
        /*07e8*/ 	.word	0x00000000
        /*07ec*/ 	.word	0x00000000
        /*07f0*/ 	.short	0x0101
        /*07f2*/ 	.byte	0xff
	.zero		1


	//   ....[110]....
        /*07f4*/ 	.word	0x0000ad50
        /*07f8*/ 	.word	0x000000a3
        /*07fc*/ 	.word	0x00000000
        /*0800*/ 	.short	0x0101
        /*0802*/ 	.byte	0xff
	.zero		1


	//   ....[111]....
        /*0804*/ 	.word	0x0000bdc0
        /*0808*/ 	.word	0x00000003
        /*080c*/ 	.word	0x000000f0
        /*0810*/ 	.short	0x010a
        /*0812*/ 	.byte	0xff
	.zero		1


	//   ....[112]....
        /*0814*/ 	.word	0x0000be20
        /*0818*/ 	.word	0x00000000
        /*081c*/ 	.word	0x00000028
        /*0820*/ 	.short	0x010a
        /*0822*/ 	.byte	0xff
	.zero		1


	//   ....[113]....
        /*0824*/ 	.word	0x0000be80
        /*0828*/ 	.word	0x00000000
        /*082c*/ 	.word	0x00000028
        /*0830*/ 	.short	0x010a
        /*0832*/ 	.byte	0xff
	.zero		1


	//   ....[114]....
        /*0834*/ 	.word	0x0000bed0
        /*0838*/ 	.word	0x00000003
        /*083c*/ 	.word	0x000000a0
        /*0840*/ 	.short	0x010a
        /*0842*/ 	.byte	0xff
	.zero		1


	//   ....[115]....
        /*0844*/ 	.word	0x0000bf30
        /*0848*/ 	.word	0x00000000
        /*084c*/ 	.word	0x00000000
        /*0850*/ 	.short	0x010a
        /*0852*/ 	.byte	0xff
	.zero		1


	//   ....[116]....
        /*0854*/ 	.word	0x0000bf90
        /*0858*/ 	.word	0x00000000
        /*085c*/ 	.word	0x00000000
        /*0860*/ 	.short	0x010a
        /*0862*/ 	.byte	0xff
	.zero		1


	//   ....[117]....
        /*0864*/ 	.word	0x0000bff0
        /*0868*/ 	.word	0x00000000
        /*086c*/ 	.word	0x00000000
        /*0870*/ 	.short	0x010a
        /*0872*/ 	.byte	0xff
	.zero		1


	//   ....[118]....
        /*0874*/ 	.word	0x0000c050
        /*0878*/ 	.word	0x00000000
        /*087c*/ 	.word	0x00000000
        /*0880*/ 	.short	0x010a
        /*0882*/ 	.byte	0xff
	.zero		1


	//   ....[119]....
        /*0884*/ 	.word	0x0000c0a0
        /*0888*/ 	.word	0x00000000
        /*088c*/ 	.word	0x000000e0
        /*0890*/ 	.short	0x010a
        /*0892*/ 	.byte	0xff
	.zero		1


	//   ....[120]....
        /*0894*/ 	.word	0x0000c100
        /*0898*/ 	.word	0x00000000
        /*089c*/ 	.word	0x000000b0
        /*08a0*/ 	.short	0x010a
        /*08a2*/ 	.byte	0xff
	.zero		1


	//   ....[121]....
        /*08a4*/ 	.word	0x0000c150
        /*08a8*/ 	.word	0x00000000
        /*08ac*/ 	.word	0x000000a0
        /*08b0*/ 	.short	0x010a
        /*08b2*/ 	.byte	0xff
	.zero		1


	//   ....[122]....
        /*08b4*/ 	.word	0x0000c1b0
        /*08b8*/ 	.word	0x00000000
        /*08bc*/ 	.word	0x000000b0
        /*08c0*/ 	.short	0x010a
        /*08c2*/ 	.byte	0xff
	.zero		1


	//   ....[123]....
        /*08c4*/ 	.word	0x0000c210
        /*08c8*/ 	.word	0x00000005
        /*08cc*/ 	.word	0x00000008
        /*08d0*/ 	.short	0x010a
        /*08d2*/ 	.byte	0xff
	.zero		1


	//   ....[124]....
        /*08d4*/ 	.word	0x0000c300
        /*08d8*/ 	.word	0x00000003
        /*08dc*/ 	.word	0x00000008
        /*08e0*/ 	.short	0x010a
        /*08e2*/ 	.byte	0xff
	.zero		1


	//   ....[125]....
        /*08e4*/ 	.word	0x0000c350
        /*08e8*/ 	.word	0x00000000
        /*08ec*/ 	.word	0x000000a0
        /*08f0*/ 	.short	0x010a
        /*08f2*/ 	.byte	0xff
	.zero		1


	//   ....[126]....
        /*08f4*/ 	.word	0x0000c3b0
        /*08f8*/ 	.word	0x00000000
        /*08fc*/ 	.word	0x000000d0
        /*0900*/ 	.short	0x010a
        /*0902*/ 	.byte	0xff
	.zero		1


	//   ....[127]....
        /*0904*/ 	.word	0x0000c410
        /*0908*/ 	.word	0x00000000
        /*090c*/ 	.word	0x00000000
        /*0910*/ 	.short	0x010a
        /*0912*/ 	.byte	0xff
	.zero		1


	//   ....[128]....
        /*0914*/ 	.word	0x0000c470
        /*0918*/ 	.word	0x00000000
        /*091c*/ 	.word	0x00000000
        /*0920*/ 	.short	0x010a
        /*0922*/ 	.byte	0xff
	.zero		1


	//   ....[129]....
        /*0924*/ 	.word	0x0000c4d0
        /*0928*/ 	.word	0x00000000
        /*092c*/ 	.word	0x00000100
        /*0930*/ 	.short	0x010a
        /*0932*/ 	.byte	0xff
	.zero		1


	//   ....[130]....
        /*0934*/ 	.word	0x0000c520
        /*0938*/ 	.word	0x0000000c
        /*093c*/ 	.word	0x000000a0
        /*0940*/ 	.short	0x010a
        /*0942*/ 	.byte	0xff
	.zero		1


	//   ....[131]....
        /*0944*/ 	.word	0x0000c580
        /*0948*/ 	.word	0x00000000
        /*094c*/ 	.word	0x00000098
        /*0950*/ 	.short	0x010a
        /*0952*/ 	.byte	0xff
	.zero		1


	//   ....[132]....
        /*0954*/ 	.word	0x0000c5e0
        /*0958*/ 	.word	0x00000000
        /*095c*/ 	.word	0x00000070
        /*0960*/ 	.short	0x010a
        /*0962*/ 	.byte	0xff
	.zero		1


	//   ....[133]....
        /*0964*/ 	.word	0x0000c640
        /*0968*/ 	.word	0x00000000
        /*096c*/ 	.word	0x00000078
        /*0970*/ 	.short	0x010a
        /*0972*/ 	.byte	0xff
	.zero		1


	//   ....[134]....
        /*0974*/ 	.word	0x0000c6a0
        /*0978*/ 	.word	0x00000000
        /*097c*/ 	.word	0x00000080
        /*0980*/ 	.short	0x010a
        /*0982*/ 	.byte	0xff
	.zero		1


	//   ....[135]....
        /*0984*/ 	.word	0x0000c700
        /*0988*/ 	.word	0x00000000
        /*098c*/ 	.word	0x00000088
        /*0990*/ 	.short	0x010a
        /*0992*/ 	.byte	0xff
	.zero		1


	//   ....[136]....
        /*0994*/ 	.word	0x0000c760
        /*0998*/ 	.word	0x00000000
        /*099c*/ 	.word	0x00000070
        /*09a0*/ 	.short	0x010a
        /*09a2*/ 	.byte	0xff
	.zero		1


	//   ....[137]....
        /*09a4*/ 	.word	0x0000c7c0
        /*09a8*/ 	.word	0x00000000
        /*09ac*/ 	.word	0x00000078
        /*09b0*/ 	.short	0x010a
        /*09b2*/ 	.byte	0xff
	.zero		1


	//   ....[138]....
        /*09b4*/ 	.word	0x0000c820
        /*09b8*/ 	.word	0x00000000
        /*09bc*/ 	.word	0x00000080
        /*09c0*/ 	.short	0x010a
        /*09c2*/ 	.byte	0xff
	.zero		1


	//   ....[139]....
        /*09c4*/ 	.word	0x0000c870
        /*09c8*/ 	.word	0x00000003
        /*09cc*/ 	.word	0x000000a0
        /*09d0*/ 	.short	0x010a
        /*09d2*/ 	.byte	0xff
	.zero		1


	//   ....[140]....
        /*09d4*/ 	.word	0x0000c8c0
        /*09d8*/ 	.word	0x00000003
        /*09dc*/ 	.word	0x00000050
        /*09e0*/ 	.short	0x010a
        /*09e2*/ 	.byte	0xff
	.zero		1


	//   ....[141]....
        /*09e4*/ 	.word	0x0000c910
        /*09e8*/ 	.word	0x000000a3
        /*09ec*/ 	.word	0x000000c0
        /*09f0*/ 	.short	0x010a
        /*09f2*/ 	.byte	0xff
	.zero		1


	//   ....[142]....
        /*09f4*/ 	.word	0x0000c960
        /*09f8*/ 	.word	0x000000bf
        /*09fc*/ 	.word	0x00000050
        /*0a00*/ 	.short	0x010a
        /*0a02*/ 	.byte	0xff
	.zero		1


	//   ....[143]....
        /*0a04*/ 	.word	0x0000c9b0
        /*0a08*/ 	.word	0x00000000
        /*0a0c*/ 	.word	0x00000050
        /*0a10*/ 	.short	0x010a
        /*0a12*/ 	.byte	0xff
	.zero		1


	//   ....[144]....
        /*0a14*/ 	.word	0x0000ca00
        /*0a18*/ 	.word	0x00000000
        /*0a1c*/ 	.word	0x00000050
        /*0a20*/ 	.short	0x010a
        /*0a22*/ 	.byte	0xff
	.zero		1


	//----- nvinfo : EIATTR_NUM_MBARRIERS
	.align		4
.L_48:
        /*0a24*/ 	.byte	0x03, 0x38
        /*0a26*/ 	.short	0x0021


	//----- nvinfo : EIATTR_EXIT_INSTR_OFFSETS
	.align		4
        /*0a28*/ 	.byte	0x04, 0x1c
        /*0a2a*/ 	.short	(.L_50 - .L_49)


	//   ....[0]....
.L_49:
        /*0a2c*/ 	.word	0x00002ba0


	//   ....[1]....
        /*0a30*/ 	.word	0x00003090


	//   ....[2]....
        /*0a34*/ 	.word	0x000030f0


	//   ....[3]....
        /*0a38*/ 	.word	0x00004350


	//   ....[4]....
        /*0a3c*/ 	.word	0x000054c0


	//   ....[5]....
        /*0a40*/ 	.word	0x00005500


	//   ....[6]....
        /*0a44*/ 	.word	0x0000bdb0


	//----- nvinfo : EIATTR_MAX_THREADS
	.align		4
.L_50:
        /*0a48*/ 	.byte	0x04, 0x05
        /*0a4a*/ 	.short	(.L_52 - .L_51)
.L_51:
        /*0a4c*/ 	.word	0x00000100
        /*0a50*/ 	.word	0x00000001
        /*0a54*/ 	.word	0x00000001


	//----- nvinfo : EIATTR_CRS_STACK_SIZE
	.align		4
.L_52:
        /*0a58*/ 	.byte	0x04, 0x1e
        /*0a5a*/ 	.short	(.L_54 - .L_53)
.L_53:
        /*0a5c*/ 	.word	0x00000000


	//----- nvinfo : EIATTR_CBANK_PARAM_SIZE
	.align		4
.L_54:
        /*0a60*/ 	.byte	0x03, 0x19
        /*0a62*/ 	.short	0x0800


	//----- nvinfo : EIATTR_PARAM_CBANK
	.align		4
        /*0a64*/ 	.byte	0x04, 0x0a
        /*0a66*/ 	.short	(.L_56 - .L_55)
	.align		4
.L_55:
        /*0a68*/ 	.word	index@(.nv.constant0._ZN7cutlass13device_kernelINS_4gemm6kernel13GemmUniversalIN4cute5tupleIJiiiiEEENS1_10collective13CollectiveMmaINS1_35MainloopSm100TmaUmmaWarpSpecializedILi5ELi2ELi2ENS5_IJNS4_1CILi2EEESB_NSA_ILi1EEEEEEEENS5_IJNSA_ILi256EEESF_NSA_ILi128EEEEEENS_12float_e4m3_tENS5_IJlSC_lEEESI_SJ_NS4_8TiledMMAINS4_8MMA_AtomIJNS4_10MMA_TraitsINS4_25SM100_MMA_F8F6F4_2x1SM_SSEJSI_SI_fSF_SF_NS4_17integral_constantINS4_4UMMA5MajorELSQ_0EEESR_NSO_INSP_7ScaleInELSS_0EEEST_EEEEEENS4_6LayoutINS5_IJSC_SC_SC_EEENS5_IJNSA_ILi0EEESY_SY_EEEEENS5_IJNS4_10UnderscoreES11_S11_EEEEENS4_28SM100_TMA_2SM_LOAD_MULTICASTENS4_14ComposedLayoutINS4_7SwizzleILi3ELi4ELi3EEENS4_18smem_ptr_flag_bitsILi8EEENSW_INS5_IJNSA_ILi8EEESG_EEENS5_IJSG_SC_EEEEEEEvNS4_8identityENS4_18SM100_TMA_2SM_LOADES1E_vS1F_EENS_8epilogue10collective18CollectiveEpilogueINS1I_23Sm100TmaWarpSpecializedILi4ELi2ELi64ELb0ELb0EEEJNS5_IJSG_SF_SG_EEENS5_IJNSW_ISG_SC_EENSW_INSA_ILi64EEESC_EEEEESI_SJ_SI_SJ_NS1I_6fusion15FusionCallbacksIS1M_NS1S_17LinearCombinationISI_fSI_fLNS_15FloatRoundStyleE2EEES1N_S1R_JEEENS4_5SM1004TMEM4LOAD26SM100_TMEM_LOAD_32dp32b64xENS4_13SM90_TMA_LOADENS15_INS16_ILi2ELi4ELi3EEES19_NSW_INS5_IJS1A_S1P_EEENS5_IJS1P_SC_EEEEEEENS4_39AutoVectorizingCopyWithAssumedAlignmentILi128EEENS4_14SM90_TMA_STOREES27_S29_S29_EEEvvEEEEvNT_6ParamsE)
        /*0a6c*/ 	.short	0x0380
        /*0a6e*/ 	.short	0x0800


	//----- nvinfo : EIATTR_SW_WAR
	.align		4
.L_56:
        /*0a70*/ 	.byte	0x04, 0x36
        /*0a72*/ 	.short	(.L_58 - .L_57)
.L_57:
        /*0a74*/ 	.word	0x00000008
.L_58:


//--------------------- .nv.callgraph             --------------------------
	.section	.nv.callgraph,"",@"SHT_CUDA_CALLGRAPH"
	.align	4
	.sectionentsize	8
	.align		4
        /*0000*/ 	.word	0x00000000
	.align		4
        /*0004*/ 	.word	0xffffffff
	.align		4
        /*0008*/ 	.word	index@(_ZN7cutlass13device_kernelINS_4gemm6kernel13GemmUniversalIN4cute5tupleIJiiiiEEENS1_10collective13CollectiveMmaINS1_35MainloopSm100TmaUmmaWarpSpecializedILi5ELi2ELi2ENS5_IJNS4_1CILi2EEESB_NSA_ILi1EEEEEEEENS5_IJNSA_ILi256EEESF_NSA_ILi128EEEEEENS_12float_e4m3_tENS5_IJlSC_lEEESI_SJ_NS4_8TiledMMAINS4_8MMA_AtomIJNS4_10MMA_TraitsINS4_25SM100_MMA_F8F6F4_2x1SM_SSEJSI_SI_fSF_SF_NS4_17integral_constantINS4_4UMMA5MajorELSQ_0EEESR_NSO_INSP_7ScaleInELSS_0EEEST_EEEEEENS4_6LayoutINS5_IJSC_SC_SC_EEENS5_IJNSA_ILi0EEESY_SY_EEEEENS5_IJNS4_10UnderscoreES11_S11_EEEEENS4_28SM100_TMA_2SM_LOAD_MULTICASTENS4_14ComposedLayoutINS4_7SwizzleILi3ELi4ELi3EEENS4_18smem_ptr_flag_bitsILi8EEENSW_INS5_IJNSA_ILi8EEESG_EEENS5_IJSG_SC_EEEEEEEvNS4_8identityENS4_18SM100_TMA_2SM_LOADES1E_vS1F_EENS_8epilogue10collective18CollectiveEpilogueINS1I_23Sm100TmaWarpSpecializedILi4ELi2ELi64ELb0ELb0EEEJNS5_IJSG_SF_SG_EEENS5_IJNSW_ISG_SC_EENSW_INSA_ILi64EEESC_EEEEESI_SJ_SI_SJ_NS1I_6fusion15FusionCallbacksIS1M_NS1S_17LinearCombinationISI_fSI_fLNS_15FloatRoundStyleE2EEES1N_S1R_JEEENS4_5SM1004TMEM4LOAD26SM100_TMEM_LOAD_32dp32b64xENS4_13SM90_TMA_LOADENS15_INS16_ILi2ELi4ELi3EEES19_NSW_INS5_IJS1A_S1P_EEENS5_IJS1P_SC_EEEEEEENS4_39AutoVectorizingCopyWithAssumedAlignmentILi128EEENS4_14SM90_TMA_STOREES27_S29_S29_EEEvvEEEEvNT_6ParamsE)
	.align		4
        /*000c*/ 	.word	index@(__assertfail)
	.align		4
        /*0010*/ 	.word	0x00000000
	.align		4
        /*0014*/ 	.word	0xfffffffe
	.align		4
        /*0018*/ 	.word	0x00000000
	.align		4
        /*001c*/ 	.word	0xfffffffd
	.align		4
        /*0020*/ 	.word	0x00000000
	.align		4
        /*0024*/ 	.word	0xfffffffc


//--------------------- .nv.constant4             --------------------------
	.section	.nv.constant4,"a",@progbits
	.align	8
	.align		8
.nv.constant4:
        /*0000*/ 	.dword	__assertfail
	.align		8
        /*0008*/ 	.dword	__unnamed_1
	.align		8
        /*0010*/ 	.dword	__unnamed_2
	.align		8
        /*0018*/ 	.dword	__unnamed_3
	.align		8
        /*0020*/ 	.dword	_ZN39_INTERNAL_00d56410_4_k_cu_01a1b42d_81264cuda3std3__45__cpo5beginE
	.align		8
        /*0028*/ 	.dword	_ZN39_INTERNAL_00d56410_4_k_cu_01a1b42d_81264cuda3std3__45__cpo3endE
	.align		8
        /*0030*/ 	.dword	_ZN39_INTERNAL_00d56410_4_k_cu_01a1b42d_81264cuda3std3__45__cpo6cbeginE
	.align		8
        /*0038*/ 	.dword	_ZN39_INTERNAL_00d56410_4_k_cu_01a1b42d_81264cuda3std3__45__cpo4cendE
	.align		8
        /*0040*/ 	.dword	_ZN39_INTERNAL_00d56410_4_k_cu_01a1b42d_81264cuda3std3__441_GLOBAL__N__00d56410_4_k_cu_01a1b42d_81266ignoreE
	.align		8
        /*0048*/ 	.dword	_ZN39_INTERNAL_00d56410_4_k_cu_01a1b42d_81264cuda3std3__419piecewise_constructE
	.align		8
        /*0050*/ 	.dword	_ZN39_INTERNAL_00d56410_4_k_cu_01a1b42d_81264cuda3std3__48in_placeE
	.align		8
        /*0058*/ 	.dword	_ZN39_INTERNAL_00d56410_4_k_cu_01a1b42d_81264cuda3std6ranges3__45__cpo4swapE
	.align		8
        /*0060*/ 	.dword	_ZN39_INTERNAL_00d56410_4_k_cu_01a1b42d_81264cuda3std6ranges3__45__cpo9iter_moveE
	.align		8
        /*0068*/ 	.dword	_ZN39_INTERNAL_00d56410_4_k_cu_01a1b42d_81264cute7productE
	.align		8
        /*0070*/ 	.dword	_ZN39_INTERNAL_00d56410_4_k_cu_01a1b42d_81264cute1_E
	.align		8
        /*0078*/ 	.dword	$str$25
	.align		8
        /*0080*/ 	.dword	$str$26
	.align		8
        /*0088*/ 	.dword	$str$27
	.align		8
        /*0090*/ 	.dword	$str$28


//--------------------- .text._ZN7cutlass13device_kernelINS_4gemm6kernel13GemmUniversalIN4cute5tupleIJiiiiEEENS1_10collective13CollectiveMmaINS1_35MainloopSm100TmaUmmaWarpSpecializedILi5ELi2ELi2ENS5_IJNS4_1CILi2EEESB_NSA_ILi1EEEEEEEENS5_IJNSA_ILi256EEESF_NSA_ILi128EEEEEENS_12float_e4m3_tENS5_IJlSC_lEEESI_SJ_NS4_8TiledMMAINS4_8MMA_AtomIJNS4_10MMA_TraitsINS4_25SM100_MMA_F8F6F4_2x1SM_SSEJSI_SI_fSF_SF_NS4_17integral_constantINS4_4UMMA5MajorELSQ_0EEESR_NSO_INSP_7ScaleInELSS_0EEEST_EEEEEENS4_6LayoutINS5_IJSC_SC_SC_EEENS5_IJNSA_ILi0EEESY_SY_EEEEENS5_IJNS4_10UnderscoreES11_S11_EEEEENS4_28SM100_TMA_2SM_LOAD_MULTICASTENS4_14ComposedLayoutINS4_7SwizzleILi3ELi4ELi3EEENS4_18smem_ptr_flag_bitsILi8EEENSW_INS5_IJNSA_ILi8EEESG_EEENS5_IJSG_SC_EEEEEEEvNS4_8identityENS4_18SM100_TMA_2SM_LOADES1E_vS1F_EENS_8epilogue10collective18CollectiveEpilogueINS1I_23Sm100TmaWarpSpecializedILi4ELi2ELi64ELb0ELb0EEEJNS5_IJSG_SF_SG_EEENS5_IJNSW_ISG_SC_EENSW_INSA_ILi64EEESC_EEEEESI_SJ_SI_SJ_NS1I_6fusion15FusionCallbacksIS1M_NS1S_17LinearCombinationISI_fSI_fLNS_15FloatRoundStyleE2EEES1N_S1R_JEEENS4_5SM1004TMEM4LOAD26SM100_TMEM_LOAD_32dp32b64xENS4_13SM90_TMA_LOADENS15_INS16_ILi2ELi4ELi3EEES19_NSW_INS5_IJS1A_S1P_EEENS5_IJS1P_SC_EEEEEEENS4_39AutoVectorizingCopyWithAssumedAlignmentILi128EEENS4_14SM90_TMA_STOREES27_S29_S29_EEEvvEEEEvNT_6ParamsE --------------------------
	.section	.text._ZN7cutlass13device_kernelINS_4gemm6kernel13GemmUniversalIN4cute5tupleIJiiiiEEENS1_10collective13CollectiveMmaINS1_35MainloopSm100TmaUmmaWarpSpecializedILi5ELi2ELi2ENS5_IJNS4_1CILi2EEESB_NSA_ILi1EEEEEEEENS5_IJNSA_ILi256EEESF_NSA_ILi128EEEEEENS_12float_e4m3_tENS5_IJlSC_lEEESI_SJ_NS4_8TiledMMAINS4_8MMA_AtomIJNS4_10MMA_TraitsINS4_25SM100_MMA_F8F6F4_2x1SM_SSEJSI_SI_fSF_SF_NS4_17integral_constantINS4_4UMMA5MajorELSQ_0EEESR_NSO_INSP_7ScaleInELSS_0EEEST_EEEEEENS4_6LayoutINS5_IJSC_SC_SC_EEENS5_IJNSA_ILi0EEESY_SY_EEEEENS5_IJNS4_10UnderscoreES11_S11_EEEEENS4_28SM100_TMA_2SM_LOAD_MULTICASTENS4_14ComposedLayoutINS4_7SwizzleILi3ELi4ELi3EEENS4_18smem_ptr_flag_bitsILi8EEENSW_INS5_IJNSA_ILi8EEESG_EEENS5_IJSG_SC_EEEEEEEvNS4_8identityENS4_18SM100_TMA_2SM_LOADES1E_vS1F_EENS_8epilogue10collective18CollectiveEpilogueINS1I_23Sm100TmaWarpSpecializedILi4ELi2ELi64ELb0ELb0EEEJNS5_IJSG_SF_SG_EEENS5_IJNSW_ISG_SC_EENSW_INSA_ILi64EEESC_EEEEESI_SJ_SI_SJ_NS1I_6fusion15FusionCallbacksIS1M_NS1S_17LinearCombinationISI_fSI_fLNS_15FloatRoundStyleE2EEES1N_S1R_JEEENS4_5SM1004TMEM4LOAD26SM100_TMEM_LOAD_32dp32b64xENS4_13SM90_TMA_LOADENS15_INS16_ILi2ELi4ELi3EEES19_NSW_INS5_IJS1A_S1P_EEENS5_IJS1P_SC_EEEEEEENS4_39AutoVectorizingCopyWithAssumedAlignmentILi128EEENS4_14SM90_TMA_STOREES27_S29_S29_EEEvvEEEEvNT_6ParamsE,"ax",@progbits
	.align	128
.text._ZN7cutlass13device_kernelINS_4gemm6kernel13GemmUniversalIN4cute5tupleIJiiiiEEENS1_10collective13CollectiveMmaINS1_35MainloopSm100TmaUmmaWarpSpecializedILi5ELi2ELi2ENS5_IJNS4_1CILi2EEESB_NSA_ILi1EEEEEEEENS5_IJNSA_ILi256EEESF_NSA_ILi128EEEEEENS_12float_e4m3_tENS5_IJlSC_lEEESI_SJ_NS4_8TiledMMAINS4_8MMA_AtomIJNS4_10MMA_TraitsINS4_25SM100_MMA_F8F6F4_2x1SM_SSEJSI_SI_fSF_SF_NS4_17integral_constantINS4_4UMMA5MajorELSQ_0EEESR_NSO_INSP_7ScaleInELSS_0EEEST_EEEEEENS4_6LayoutINS5_IJSC_SC_SC_EEENS5_IJNSA_ILi0EEESY_SY_EEEEENS5_IJNS4_10UnderscoreES11_S11_EEEEENS4_28SM100_TMA_2SM_LOAD_MULTICASTENS4_14ComposedLayoutINS4_7SwizzleILi3ELi4ELi3EEENS4_18smem_ptr_flag_bitsILi8EEENSW_INS5_IJNSA_ILi8EEESG_EEENS5_IJSG_SC_EEEEEEEvNS4_8identityENS4_18SM100_TMA_2SM_LOADES1E_vS1F_EENS_8epilogue10collective18CollectiveEpilogueINS1I_23Sm100TmaWarpSpecializedILi4ELi2ELi64ELb0ELb0EEEJNS5_IJSG_SF_SG_EEENS5_IJNSW_ISG_SC_EENSW_INSA_ILi64EEESC_EEEEESI_SJ_SI_SJ_NS1I_6fusion15FusionCallbacksIS1M_NS1S_17LinearCombinationISI_fSI_fLNS_15FloatRoundStyleE2EEES1N_S1R_JEEENS4_5SM1004TMEM4LOAD26SM100_TMEM_LOAD_32dp32b64xENS4_13SM90_TMA_LOADENS15_INS16_ILi2ELi4ELi3EEES19_NSW_INS5_IJS1A_S1P_EEENS5_IJS1P_SC_EEEEEEENS4_39AutoVectorizingCopyWithAssumedAlignmentILi128EEENS4_14SM90_TMA_STOREES27_S29_S29_EEEvvEEEEvNT_6ParamsE:
        .type           _ZN7cutlass13device_kernelINS_4gemm6kernel13GemmUniversalIN4cute5tupleIJiiiiEEENS1_10collective13CollectiveMmaINS1_35MainloopSm100TmaUmmaWarpSpecializedILi5ELi2ELi2ENS5_IJNS4_1CILi2EEESB_NSA_ILi1EEEEEEEENS5_IJNSA_ILi256EEESF_NSA_ILi128EEEEEENS_12float_e4m3_tENS5_IJlSC_lEEESI_SJ_NS4_8TiledMMAINS4_8MMA_AtomIJNS4_10MMA_TraitsINS4_25SM100_MMA_F8F6F4_2x1SM_SSEJSI_SI_fSF_SF_NS4_17integral_constantINS4_4UMMA5MajorELSQ_0EEESR_NSO_INSP_7ScaleInELSS_0EEEST_EEEEEENS4_6LayoutINS5_IJSC_SC_SC_EEENS5_IJNSA_ILi0EEESY_SY_EEEEENS5_IJNS4_10UnderscoreES11_S11_EEEEENS4_28SM100_TMA_2SM_LOAD_MULTICASTENS4_14ComposedLayoutINS4_7SwizzleILi3ELi4ELi3EEENS4_18smem_ptr_flag_bitsILi8EEENSW_INS5_IJNSA_ILi8EEESG_EEENS5_IJSG_SC_EEEEEEEvNS4_8identityENS4_18SM100_TMA_2SM_LOADES1E_vS1F_EENS_8epilogue10collective18CollectiveEpilogueINS1I_23Sm100TmaWarpSpecializedILi4ELi2ELi64ELb0ELb0EEEJNS5_IJSG_SF_SG_EEENS5_IJNSW_ISG_SC_EENSW_INSA_ILi64EEESC_EEEEESI_SJ_SI_SJ_NS1I_6fusion15FusionCallbacksIS1M_NS1S_17LinearCombinationISI_fSI_fLNS_15FloatRoundStyleE2EEES1N_S1R_JEEENS4_5SM1004TMEM4LOAD26SM100_TMEM_LOAD_32dp32b64xENS4_13SM90_TMA_LOADENS15_INS16_ILi2ELi4ELi3EEES19_NSW_INS5_IJS1A_S1P_EEENS5_IJS1P_SC_EEEEEEENS4_39AutoVectorizingCopyWithAssumedAlignmentILi128EEENS4_14SM90_TMA_STOREES27_S29_S29_EEEvvEEEEvNT_6ParamsE,@function
        .size           _ZN7cutlass13device_kernelINS_4gemm6kernel13GemmUniversalIN4cute5tupleIJiiiiEEENS1_10collective13CollectiveMmaINS1_35MainloopSm100TmaUmmaWarpSpecializedILi5ELi2ELi2ENS5_IJNS4_1CILi2EEESB_NSA_ILi1EEEEEEEENS5_IJNSA_ILi256EEESF_NSA_ILi128EEEEEENS_12float_e4m3_tENS5_IJlSC_lEEESI_SJ_NS4_8TiledMMAINS4_8MMA_AtomIJNS4_10MMA_TraitsINS4_25SM100_MMA_F8F6F4_2x1SM_SSEJSI_SI_fSF_SF_NS4_17integral_constantINS4_4UMMA5MajorELSQ_0EEESR_NSO_INSP_7ScaleInELSS_0EEEST_EEEEEENS4_6LayoutINS5_IJSC_SC_SC_EEENS5_IJNSA_ILi0EEESY_SY_EEEEENS5_IJNS4_10UnderscoreES11_S11_EEEEENS4_28SM100_TMA_2SM_LOAD_MULTICASTENS4_14ComposedLayoutINS4_7SwizzleILi3ELi4ELi3EEENS4_18smem_ptr_flag_bitsILi8EEENSW_INS5_IJNSA_ILi8EEESG_EEENS5_IJSG_SC_EEEEEEEvNS4_8identityENS4_18SM100_TMA_2SM_LOADES1E_vS1F_EENS_8epilogue10collective18CollectiveEpilogueINS1I_23Sm100TmaWarpSpecializedILi4ELi2ELi64ELb0ELb0EEEJNS5_IJSG_SF_SG_EEENS5_IJNSW_ISG_SC_EENSW_INSA_ILi64EEESC_EEEEESI_SJ_SI_SJ_NS1I_6fusion15FusionCallbacksIS1M_NS1S_17LinearCombinationISI_fSI_fLNS_15FloatRoundStyleE2EEES1N_S1R_JEEENS4_5SM1004TMEM4LOAD26SM100_TMEM_LOAD_32dp32b64xENS4_13SM90_TMA_LOADENS15_INS16_ILi2ELi4ELi3EEES19_NSW_INS5_IJS1A_S1P_EEENS5_IJS1P_SC_EEEEEEENS4_39AutoVectorizingCopyWithAssumedAlignmentILi128EEENS4_14SM90_TMA_STOREES27_S29_S29_EEEvvEEEEvNT_6ParamsE,(.L_x_191 - _ZN7cutlass13device_kernelINS_4gemm6kernel13GemmUniversalIN4cute5tupleIJiiiiEEENS1_10collective13CollectiveMmaINS1_35MainloopSm100TmaUmmaWarpSpecializedILi5ELi2ELi2ENS5_IJNS4_1CILi2EEESB_NSA_ILi1EEEEEEEENS5_IJNSA_ILi256EEESF_NSA_ILi128EEEEEENS_12float_e4m3_tENS5_IJlSC_lEEESI_SJ_NS4_8TiledMMAINS4_8MMA_AtomIJNS4_10MMA_TraitsINS4_25SM100_MMA_F8F6F4_2x1SM_SSEJSI_SI_fSF_SF_NS4_17integral_constantINS4_4UMMA5MajorELSQ_0EEESR_NSO_INSP_7ScaleInELSS_0EEEST_EEEEEENS4_6LayoutINS5_IJSC_SC_SC_EEENS5_IJNSA_ILi0EEESY_SY_EEEEENS5_IJNS4_10UnderscoreES11_S11_EEEEENS4_28SM100_TMA_2SM_LOAD_MULTICASTENS4_14ComposedLayoutINS4_7SwizzleILi3ELi4ELi3EEENS4_18smem_ptr_flag_bitsILi8EEENSW_INS5_IJNSA_ILi8EEESG_EEENS5_IJSG_SC_EEEEEEEvNS4_8identityENS4_18SM100_TMA_2SM_LOADES1E_vS1F_EENS_8epilogue10collective18CollectiveEpilogueINS1I_23Sm100TmaWarpSpecializedILi4ELi2ELi64ELb0ELb0EEEJNS5_IJSG_SF_SG_EEENS5_IJNSW_ISG_SC_EENSW_INSA_ILi64EEESC_EEEEESI_SJ_SI_SJ_NS1I_6fusion15FusionCallbacksIS1M_NS1S_17LinearCombinationISI_fSI_fLNS_15FloatRoundStyleE2EEES1N_S1R_JEEENS4_5SM1004TMEM4LOAD26SM100_TMEM_LOAD_32dp32b64xENS4_13SM90_TMA_LOADENS15_INS16_ILi2ELi4ELi3EEES19_NSW_INS5_IJS1A_S1P_EEENS5_IJS1P_SC_EEEEEEENS4_39AutoVectorizingCopyWithAssumedAlignmentILi128EEENS4_14SM90_TMA_STOREES27_S29_S29_EEEvvEEEEvNT_6ParamsE)
        .other          _ZN7cutlass13device_kernelINS_4gemm6kernel13GemmUniversalIN4cute5tupleIJiiiiEEENS1_10collective13CollectiveMmaINS1_35MainloopSm100TmaUmmaWarpSpecializedILi5ELi2ELi2ENS5_IJNS4_1CILi2EEESB_NSA_ILi1EEEEEEEENS5_IJNSA_ILi256EEESF_NSA_ILi128EEEEEENS_12float_e4m3_tENS5_IJlSC_lEEESI_SJ_NS4_8TiledMMAINS4_8MMA_AtomIJNS4_10MMA_TraitsINS4_25SM100_MMA_F8F6F4_2x1SM_SSEJSI_SI_fSF_SF_NS4_17integral_constantINS4_4UMMA5MajorELSQ_0EEESR_NSO_INSP_7ScaleInELSS_0EEEST_EEEEEENS4_6LayoutINS5_IJSC_SC_SC_EEENS5_IJNSA_ILi0EEESY_SY_EEEEENS5_IJNS4_10UnderscoreES11_S11_EEEEENS4_28SM100_TMA_2SM_LOAD_MULTICASTENS4_14ComposedLayoutINS4_7SwizzleILi3ELi4ELi3EEENS4_18smem_ptr_flag_bitsILi8EEENSW_INS5_IJNSA_ILi8EEESG_EEENS5_IJSG_SC_EEEEEEEvNS4_8identityENS4_18SM100_TMA_2SM_LOADES1E_vS1F_EENS_8epilogue10collective18CollectiveEpilogueINS1I_23Sm100TmaWarpSpecializedILi4ELi2ELi64ELb0ELb0EEEJNS5_IJSG_SF_SG_EEENS5_IJNSW_ISG_SC_EENSW_INSA_ILi64EEESC_EEEEESI_SJ_SI_SJ_NS1I_6fusion15FusionCallbacksIS1M_NS1S_17LinearCombinationISI_fSI_fLNS_15FloatRoundStyleE2EEES1N_S1R_JEEENS4_5SM1004TMEM4LOAD26SM100_TMEM_LOAD_32dp32b64xENS4_13SM90_TMA_LOADENS15_INS16_ILi2ELi4ELi3EEES19_NSW_INS5_IJS1A_S1P_EEENS5_IJS1P_SC_EEEEEEENS4_39AutoVectorizingCopyWithAssumedAlignmentILi128EEENS4_14SM90_TMA_STOREES27_S29_S29_EEEvvEEEEvNT_6ParamsE,@"STO_CUDA_ENTRY STV_DEFAULT"
_ZN7cutlass13device_kernelINS_4gemm6kernel13GemmUniversalIN4cute5tupleIJiiiiEEENS1_10collective13CollectiveMmaINS1_35MainloopSm100TmaUmmaWarpSpecializedILi5ELi2ELi2ENS5_IJNS4_1CILi2EEESB_NSA_ILi1EEEEEEEENS5_IJNSA_ILi256EEESF_NSA_ILi128EEEEEENS_12float_e4m3_tENS5_IJlSC_lEEESI_SJ_NS4_8TiledMMAINS4_8MMA_AtomIJNS4_10MMA_TraitsINS4_25SM100_MMA_F8F6F4_2x1SM_SSEJSI_SI_fSF_SF_NS4_17integral_constantINS4_4UMMA5MajorELSQ_0EEESR_NSO_INSP_7ScaleInELSS_0EEEST_EEEEEENS4_6LayoutINS5_IJSC_SC_SC_EEENS5_IJNSA_ILi0EEESY_SY_EEEEENS5_IJNS4_10UnderscoreES11_S11_EEEEENS4_28SM100_TMA_2SM_LOAD_MULTICASTENS4_14ComposedLayoutINS4_7SwizzleILi3ELi4ELi3EEENS4_18smem_ptr_flag_bitsILi8EEENSW_INS5_IJNSA_ILi8EEESG_EEENS5_IJSG_SC_EEEEEEEvNS4_8identityENS4_18SM100_TMA_2SM_LOADES1E_vS1F_EENS_8epilogue10collective18CollectiveEpilogueINS1I_23Sm100TmaWarpSpecializedILi4ELi2ELi64ELb0ELb0EEEJNS5_IJSG_SF_SG_EEENS5_IJNSW_ISG_SC_EENSW_INSA_ILi64EEESC_EEEEESI_SJ_SI_SJ_NS1I_6fusion15FusionCallbacksIS1M_NS1S_17LinearCombinationISI_fSI_fLNS_15FloatRoundStyleE2EEES1N_S1R_JEEENS4_5SM1004TMEM4LOAD26SM100_TMEM_LOAD_32dp32b64xENS4_13SM90_TMA_LOADENS15_INS16_ILi2ELi4ELi3EEES19_NSW_INS5_IJS1A_S1P_EEENS5_IJS1P_SC_EEEEEEENS4_39AutoVectorizingCopyWithAssumedAlignmentILi128EEENS4_14SM90_TMA_STOREES27_S29_S29_EEEvvEEEEvNT_6ParamsE:
[----:B------:R-:W1:Y:S01]  /*0000*/  LDC R1, c[0x0][0x37c] ;  /* 0x0000df00ff017b82 */ /* 0x000e620000000800 */
[----:B------:R-:W2:Y:S01]  /*0010*/  S2R R172, SR_TID.X ;  /* 0x0000000000ac7919 */ /* 0x000ea20000002100 */
[----:B------:R-:W3:Y:S06]  /*0020*/  LDCU.64 UR8, c[0x0][0x890] ;  /* 0x00011200ff0877ac */ /* 0x000eec0008000a00 */
[----:B------:R-:W4:Y:S01]  /*0030*/  S2UR UR45, SR_CgaCtaId ;  /* 0x00000000002d79c3 */ /* 0x000f220000008800 */
[----:B------:R-:W-:Y:S02]  /*0040*/  PRMT R158, RZ, 0x7610, R158 ;  /* 0x00007610ff9e7816 */ /* 0x000fe4000000009e */
[----:B------:R-:W-:Y:S01]  /*0050*/  ELECT P1, URZ, PT ;  /* 0x0000000000ff782f */ /* 0x000fe20003820000 */
[----:B---3--:R-:W-:-:S04]  /*0060*/  UISETP.NE.U32.AND UP0, UPT, UR8, URZ, UPT ;  /* 0x000000ff0800728c */ /* 0x008fc8000bf05070 */
[----:B------:R-:W-:Y:S02]  /*0070*/  UISETP.NE.AND.EX UP0, UPT, UR9, URZ, UPT, UP0 ;  /* 0x000000ff0900728c */ /* 0x000fe4000bf05300 */
[----:B----4-:R-:W-:Y:S02]  /*0080*/  ULOP3.LUT UR47, UR45, 0x1, URZ, 0xc0, !UPT ;  /* 0x000000012d2f7892 */ /* 0x010fe4000f8ec0ff */
[----:B------:R-:W-:Y:S01]  /*0090*/  ULOP3.LUT UR48, UR45, 0x1, URZ, 0x3c, !UPT ;  /* 0x000000012d307892 */ /* 0x000fe2000f8e3cff */
[----:B--2---:R-:W-:-:S05]  /*00a0*/  SHF.R.U32.HI R159, RZ, 0x5, R172 ;  /* 0x00000005ff9f7819 */ /* 0x004fca00000116ac */
[----:B------:R-:W2:Y:S02]  /*00b0*/  SHFL.IDX PT, R0, R159, RZ, 0x1f ;  /* 0x00001fff9f007589 */ /* 0x000ea400000e0000 */
[----:B--2---:R-:W-:Y:S01]  /*00c0*/  R2UR UR17, R0 ;  /* 0x00000000001172ca */ /* 0x004fe200000e0000 */
[----:B-1----:R-:W-:-:S14]  /*00d0*/  BRA.U UP0, `(.L_x_0) ;  /* 0x0000000100307547 */ /* 0x002fdc000b800000 */
[----:B------:R-:W1:Y:S02]  /*00e0*/  LDCU.64 UR4, c[0x0][0x888] ;  /* 0x00011100ff0477ac */ /* 0x000e640008000a00 */
[----:B-1----:R-:W-:-:S04]  /*00f0*/  UISETP.NE.U32.AND UP0, UPT, UR4, URZ, UPT ;  /* 0x000000ff0400728c */ /* 0x002fc8000bf05070 */
[----:B------:R-:W-:-:S09]  /*0100*/  UISETP.NE.AND.EX UP0, UPT, UR5, URZ, UPT, UP0 ;  /* 0x000000ff0500728c */ /* 0x000fd2000bf05300 */
[----:B------:R-:W-:Y:S05]  /*0110*/  BRA.U !UP0, `(.L_x_1) ;  /* 0x0000000108147547 */ /* 0x000fea000b800000 */
[----:B------:R-:W1:Y:S01]  /*0120*/  LDC.64 R2, c[0x0][0x888] ;  /* 0x00022200ff027b82 */ /* 0x000e620000000a00 */
[----:B------:R-:W1:Y:S02]  /*0130*/  LDCU.64 UR4, c[0x0][0x358] ;  /* 0x00006b00ff0477ac */ /* 0x000e640008000a00 */
[----:B-1----:R1:W5:Y:S01]  /*0140*/  LDG.E R73, desc[UR4][R2.64] ;  /* 0x0000000402497981 */ /* 0x002362000c1e1900 */
[----:B------:R-:W-:Y:S01]  /*0150*/  HFMA2 R158, -RZ, RZ, 0, 5.9604644775390625e-08 ;  /* 0x00000001ff9e7431 */ /* 0x000fe200000001ff */
[----:B------:R-:W-:Y:S05]  /*0160*/  BRA `(.L_x_0) ;  /* 0x00000000000c7947 */ /* 0x000fea0003800000 */
.L_x_1:
[----:B------:R-:W1:Y:S01]  /*0170*/  LDCU UR4, c[0x0][0x880] ;  /* 0x00011000ff0477ac */ /* 0x000e620008000800 */
[----:B------:R-:W-:Y:S01]  /*0180*/  HFMA2 R158, -RZ, RZ, 0, 5.9604644775390625e-08 ;  /* 0x00000001ff9e7431 */ /* 0x000fe200000001ff */
[----:B-1----:R-:W-:-:S07]  /*0190*/  MOV R73, UR4 ;  /* 0x0000000400497c02 */ /* 0x002fce0008000f00 */
.L_x_0:
[----:B------:R-:W2:Y:S02]  /*01a0*/  LDCU.64 UR4, c[0x0][0x8b0] ;  /* 0x00011600ff0477ac */ /* 0x000ea40008000a00 */
[----:B--2---:R-:W-:-:S04]  /*01b0*/  UISETP.NE.U32.AND UP0, UPT, UR4, URZ, UPT ;  /* 0x000000ff0400728c */ /* 0x004fc8000bf05070 */
[----:B------:R-:W-:-:S09]  /*01c0*/  UISETP.NE.AND.EX UP0, UPT, UR5, URZ, UPT, UP0 ;  /* 0x000000ff0500728c */ /* 0x000fd2000bf05300 */
[----:B------:R-:W-:Y:S05]  /*01d0*/  BRA.U UP0, `(.L_x_2) ;  /* 0x0000000100287547 */ /* 0x000fea000b800000 */
[----:B------:R-:W2:Y:S02]  /*01e0*/  LDCU.64 UR4, c[0x0][0x8a8] ;  /* 0x00011500ff0477ac */ /* 0x000ea40008000a00 */
[----:B--2---:R-:W-:-:S04]  /*01f0*/  UISETP.NE.U32.AND UP0, UPT, UR4, URZ, UPT ;  /* 0x000000ff0400728c */ /* 0x004fc8000bf05070 */
[----:B------:R-:W-:-:S09]  /*0200*/  UISETP.NE.AND.EX UP0, UPT, UR5, URZ, UPT, UP0 ;  /* 0x000000ff0500728c */ /* 0x000fd2000bf05300 */
[----:B------:R-:W-:Y:S05]  /*0210*/  BRA.U !UP0, `(.L_x_3) ;  /* 0x0000000108107547 */ /* 0x000fea000b800000 */
[----:B------:R-:W2:Y:S01]  /*0220*/  LDC.64 R70, c[0x0][0x8a8] ;  /* 0x00022a00ff467b82 */ /* 0x000ea20000000a00 */
[----:B------:R-:W2:Y:S02]  /*0230*/  LDCU.64 UR4, c[0x0][0x358] ;  /* 0x00006b00ff0477ac */ /* 0x000ea40008000a00 */
[----:B--2---:R2:W5:Y:S01]  /*0240*/  LDG.E R70, desc[UR4][R70.64] ;  /* 0x0000000446467981 */ /* 0x004562000c1e1900 */
[----:B------:R-:W-:Y:S05]  /*0250*/  BRA `(.L_x_2) ;  /* 0x0000000000087947 */ /* 0x000fea0003800000 */
.L_x_3:
[----:B------:R-:W2:Y:S02]  /*0260*/  LDCU UR4, c[0x0][0x8a0] ;  /* 0x00011400ff0477ac */ /* 0x000ea40008000800 */
[----:B--2---:R-:W-:Y:S02]  /*0270*/  MOV R70, UR4 ;  /* 0x0000000400467c02 */ /* 0x004fe40008000f00 */
.L_x_2:
[----:B------:R-:W-:Y:S01]  /*0280*/  IMAD.U32 R0, RZ, RZ, UR17 ;  /* 0x00000011ff007e24 */ /* 0x000fe2000f8e00ff */
[----:B------:R-:W-:Y:S04]  /*0290*/  BSSY.RECONVERGENT B0, `(.L_x_4) ;  /* 0x000000c000007945 */ /* 0x000fe80003800200 */
[C---:B------:R-:W-:Y:S02]  /*02a0*/  ISETP.NE.OR P2, PT, R0.reuse, 0x1, !P1 ;  /* 0x000000010000780c */ /* 0x040fe40004f45670 */
[----:B------:R-:W-:-:S11]  /*02b0*/  ISETP.NE.OR P0, PT, R0, 0x3, !P1 ;  /* 0x000000030000780c */ /* 0x000fd60004f05670 */
[----:B------:R-:W-:Y:S05]  /*02c0*/  @P2 BRA `(.L_x_5) ;  /* 0x0000000000202947 */ /* 0x000fea0003800000 */
[----:B------:R-:W3:Y:S02]  /*02d0*/  LDCU.64 UR4, c[0x0][0x348] ;  /* 0x00006900ff0477ac */ /* 0x000ee40008000a00 */
[----:B---3--:R-:W-:Y:S02]  /*02e0*/  UIADD3 UR6, UP1, UPT, UR4, 0x80, URZ ;  /* 0x0000008004067890 */ /* 0x008fe4000ff3e0ff */
[----:B------:R-:W-:Y:S02]  /*02f0*/  UIADD3 UR4, UP0, UPT, UR4, 0x180, URZ ;  /* 0x0000018004047890 */ /* 0x000fe4000ff1e0ff */
[----:B------:R-:W-:Y:S02]  /*0300*/  UIADD3.X UR7, UPT, UPT, URZ, UR5, URZ, UP1, !UPT ;  /* 0x00000005ff077290 */ /* 0x000fe40008ffe4ff */
[----:B------:R-:W-:-:S07]  /*0310*/  UIADD3.X UR5, UPT, UPT, URZ, UR5, URZ, UP0, !UPT ;  /* 0x00000005ff057290 */ /* 0x000fce00087fe4ff */
[----:B------:R3:W-:Y:S02]  /*0320*/  UTMACCTL.PF [UR6] ;  /* 0x00000000060079b9 */ /* 0x0007e40008040000 */
[----:B------:R3:W-:Y:S02]  /*0330*/  UTMACCTL.PF [UR4] ;  /* 0x00000000040079b9 */ /* 0x0007e40008040000 */
[----:B---3--:R-:W-:Y:S01]  /*0340*/  NOP ;  /* 0x0000000000007918 */ /* 0x008fe20000000000 */
.L_x_5:
[----:B------:R-:W-:Y:S05]  /*0350*/  BSYNC.RECONVERGENT B0 ;  /* 0x0000000000007941 */ /* 0x000fea0003800200 */
.L_x_4:
[----:B------:R-:W-:Y:S04]  /*0360*/  BSSY.RECONVERGENT B0, `(.L_x_6) ;  /* 0x000000a000007945 */ /* 0x000fe80003800200 */
        /* <DEDUP_REMOVED lines=9> */
.L_x_7:
[----:B------:R-:W-:Y:S05]  /*0400*/  BSYNC.RECONVERGENT B0 ;  /* 0x0000000000007941 */ /* 0x000fea0003800200 */
.L_x_6:
[----:B------:R-:W3:Y:S01]  /*0410*/  LDCU.64 UR4, c[0x0][0x888] ;  /* 0x00011100ff0477ac */ /* 0x000ee20008000a00 */
[----:B------:R-:W-:Y:S02]  /*0420*/  UISETP.EQ.U32.AND UP1, UPT, UR8, URZ, UPT ;  /* 0x000000ff0800728c */ /* 0x000fe4000bf22070 */
[----:B------:R-:W-:Y:S02]  /*0430*/  UPLOP3.LUT UP3, UPT, UPT, UPT, UPT, 0x80, 0x8 ;  /* 0x000000000008789c */ /* 0x000fe40003f6f070 */
[----:B---3--:R-:W-:-:S04]  /*0440*/  UISETP.NE.U32.AND UP0, UPT, UR4, URZ, UPT ;  /* 0x000000ff0400728c */ /* 0x008fc8000bf05070 */
[----:B------:R-:W-:-:S04]  /*0450*/  UISETP.NE.AND.EX UP0, UPT, UR5, URZ, UPT, UP0 ;  /* 0x000000ff0500728c */ /* 0x000fc8000bf05300 */
[----:B------:R-:W-:-:S04]  /*0460*/  UISETP.EQ.OR.EX UP2, UPT, UR9, URZ, !UP0, UP1 ;  /* 0x000000ff0900728c */ /* 0x000fc8000c742710 */
[----:B------:R-:W-:-:S06]  /*0470*/  UP2UR UR4, UPR, URZ, 0x4 ;  /* 0x00000004ff047883 */ /* 0x000fcc0008000000 */
[----:B------:R-:W-:Y:S01]  /*0480*/  MOV R162, UR4 ;  /* 0x0000000400a27c02 */ /* 0x000fe20008000f00 */
[----:B------:R-:W-:Y:S06]  /*0490*/  BRA.U !UP2, `(.L_x_8) ;  /* 0x000000010a207547 */ /* 0x000fec000b800000 */
[----:B------:R-:W-:Y:S01]  /*04a0*/  UISETP.NE.U32.AND UP1, UPT, UR8, URZ, UPT ;  /* 0x000000ff0800728c */ /* 0x000fe2000bf25070 */
[----:B-----5:R-:W-:Y:S01]  /*04b0*/  FSETP.NEU.AND P0, PT, R73, RZ, PT ;  /* 0x000000ff4900720b */ /* 0x020fe20003f0d000 */
[----:B------:R-:W-:Y:S02]  /*04c0*/  USEL UR4, URZ, 0xffffffff, UP0 ;  /* 0xffffffffff047887 */ /* 0x000fe40008000000 */
[----:B------:R-:W-:-:S10]  /*04d0*/  UISETP.NE.AND.EX UP1, UPT, UR9, URZ, UPT, UP1 ;  /* 0x000000ff0900728c */ /* 0x000fd4000bf25310 */
[----:B------:R-:W-:Y:S01]  /*04e0*/  VOTEU.ANY UP0, P0 ;  /* 0x0000000000ff7886 */ /* 0x000fe20000000100 */
[----:B------:R-:W-:-:S04]  /*04f0*/  @!UP1 USEL UR4, URZ, 0xffffffff, UP0 ;  /* 0xffffffffff049887 */ /* 0x000fc80008000000 */
[----:B------:R-:W-:-:S04]  /*0500*/  ULOP3.LUT UR4, UR4, 0x1, URZ, 0xc0, !UPT ;  /* 0x0000000104047892 */ /* 0x000fc8000f8ec0ff */
[----:B------:R-:W-:-:S11]  /*0510*/  UISETP.NE.U32.AND UP3, UPT, UR4, 0x1, UPT ;  /* 0x000000010400788c */ /* 0x000fd6000bf65070 */
.L_x_8:
[----:B------:R-:W3:Y:S01]  /*0520*/  SHFL.IDX PT, R0, R159, RZ, 0x1f ;  /* 0x00001fff9f007589 */ /* 0x000ee200000e0000 */
[----:B------:R-:W-:-:S04]  /*0530*/  UISETP.NE.AND UP0, UPT, UR17, 0x2, UPT ;  /* 0x000000021100788c */ /* 0x000fc8000bf05270 */
[----:B------:R-:W-:Y:S02]  /*0540*/  UISETP.EQ.AND UP1, UPT, UR47, URZ, !UP0 ;  /* 0x000000ff2f00728c */ /* 0x000fe4000c722270 */
[----:B------:R-:W-:-:S04]  /*0550*/  USEL UR41, URZ, 0x1, UP0 ;  /* 0x00000001ff297887 */ /* 0x000fc80008000000 */
[----:B------:R-:W-:Y:S02]  /*0560*/  PLOP3.LUT P3, PT, P1, PT, UP1, 0x80, 0x8 ;  /* 0x000000000008781c */ /* 0x000fe40000f6f018 */
[----:B---3--:R-:W-:-:S13]  /*0570*/  ISETP.NE.AND P0, PT, R0, RZ, PT ;  /* 0x000000ff0000720c */ /* 0x008fda0003f05270 */
[----:B------:R-:W-:Y:S05]  /*0580*/  @P0 BRA `(.L_x_9) ;  /* 0x00000000005c0947 */ /* 0x000fea0003800000 */
[----:B------:R-:W-:Y:S01]  /*0590*/  UMOV UR4, 0x400 ;  /* 0x0000040000047882 */ /* 0x000fe20000000000 */
[----:B------:R-:W-:Y:S01]  /*05a0*/  UMOV UR8, 0x1 ;  /* 0x0000000100087882 */ /* 0x000fe20000000000 */
[----:B------:R-:W-:Y:S01]  /*05b0*/  UMOV UR6, 0x2 ;  /* 0x0000000200067882 */ /* 0x000fe20000000000 */
[----:B------:R-:W-:Y:S02]  /*05c0*/  ULEA UR4, UR45, UR4, 0x18 ;  /* 0x000000042d047291 */ /* 0x000fe4000f8ec0ff */
[----:B------:R-:W-:-:S04]  /*05d0*/  UIADD3 UR8, UPT, UPT, -UR8, 0x100000, URZ ;  /* 0x0010000008087890 */ /* 0x000fc8000fffe1ff */
[----:B------:R-:W-:Y:S02]  /*05e0*/  USHF.L.U32 UR9, UR8, 0xb, URZ ;  /* 0x0000000b08097899 */ /* 0x000fe400080006ff */
[----:B------:R-:W-:Y:S02]  /*05f0*/  USHF.L.U32 UR8, UR8, 0x1, URZ ;  /* 0x0000000108087899 */ /* 0x000fe400080006ff */
[----:B------:R-:W-:-:S04]  /*0600*/  UIADD3 UR6, UPT, UPT, -UR6, 0x100000, URZ ;  /* 0x0010000006067890 */ /* 0x000fc8000fffe1ff */
[----:B------:R-:W-:Y:S02]  /*0610*/  USHF.L.U32 UR7, UR6, 0xb, URZ ;  /* 0x0000000b06077899 */ /* 0x000fe400080006ff */
[----:B------:R-:W-:Y:S01]  /*0620*/  USHF.L.U32 UR6, UR6, 0x1, URZ ;  /* 0x0000000106067899 */ /* 0x000fe200080006ff */
[----:B------:R-:W-:Y:S01]  /*0630*/  ELECT P0, URZ, PT ;  /* 0x0000000000ff782f */ /* 0x000fe20003800000 */
[----:B------:R-:W3:Y:S02]  /*0640*/  FENCE.VIEW.ASYNC.S ;  /* 0x00000000000073c6 */ /* 0x000ee40000000000 */
[----:B---3--:R3:W4:Y:S08]  /*0650*/  SYNCS.EXCH.64 URZ, [UR4], UR8 ;  /* 0x0000000804ff75b2 */ /* 0x0087300008000100 */
[----:B------:R3:W1:Y:S01]  /*0660*/  SYNCS.EXCH.64 URZ, [UR4+0x28], UR6 ;  /* 0x0000280604ff75b2 */ /* 0x0006620008000100 */
        /* <DEDUP_REMOVED lines=8> */
[----:B------:R-:W-:Y:S01]  /*06f0*/  NOP ;  /* 0x0000000000007918 */ /* 0x000fe20000000000 */
.L_x_9:
[----:B------:R-:W2:Y:S01]  /*0700*/  SHFL.IDX PT, R0, R159, RZ, 0x1f ;  /* 0x00001fff9f007589 */ /* 0x000ea200000e0000 */
[----:B------:R-:W-:Y:S01]  /*0710*/  NOP ;  /* 0x0000000000007918 */ /* 0x000fe20000000000 */
[----:B--2---:R-:W-:-:S13]  /*0720*/  ISETP.NE.AND P0, PT, R0, 0x1, PT ;  /* 0x000000010000780c */ /* 0x004fda0003f05270 */
[----:B------:R-:W-:Y:S05]  /*0730*/  @P0 BRA `(.L_x_10) ;  /* 0x0000000000540947 */ /* 0x000fea0003800000 */
[----:B---3--:R-:W-:Y:S01]  /*0740*/  UMOV UR4, 0x400 ;  /* 0x0000040000047882 */ /* 0x008fe20000000000 */
        /* <DEDUP_REMOVED lines=10> */
[----:B------:R-:W2:Y:S02]  /*07f0*/  FENCE.VIEW.ASYNC.S ;  /* 0x00000000000073c6 */ /* 0x000ea40000000000 */
[----:B--2---:R2:W3:Y:S08]  /*0800*/  SYNCS.EXCH.64 URZ, [UR4+0x50], UR8 ;  /* 0x0000500804ff75b2 */ /* 0x0044f00008000100 */
        /* <DEDUP_REMOVED lines=8> */
.L_x_10:
[----:B------:R-:W4:Y:S01]  /*0890*/  SHFL.IDX PT, R0, R159, RZ, 0x1f ;  /* 0x00001fff9f007589 */ /* 0x000f2200000e0000 */
[----:B------:R-:W-:Y:S01]  /*08a0*/  NOP ;  /* 0x0000000000007918 */ /* 0x000fe20000000000 */
[----:B----4-:R-:W-:-:S13]  /*08b0*/  ISETP.NE.AND P0, PT, R0, 0x3, PT ;  /* 0x000000030000780c */ /* 0x010fda0003f05270 */
[----:B------:R-:W-:Y:S05]  /*08c0*/  @P0 BRA `(.L_x_11) ;  /* 0x00000000002c0947 */ /* 0x000fea0003800000 */
[----:B--23--:R-:W-:Y:S01]  /*08d0*/  UMOV UR6, 0x400 ;  /* 0x0000040000067882 */ /* 0x00cfe20000000000 */
[----:B------:R-:W-:Y:S01]  /*08e0*/  UMOV UR4, 0x20 ;  /* 0x0000002000047882 */ /* 0x000fe20000000000 */
[----:B------:R-:W-:Y:S02]  /*08f0*/  ULEA UR6, UR45, UR6, 0x18 ;  /* 0x000000062d067291 */ /* 0x000fe4000f8ec0ff */
[----:B------:R-:W-:-:S04]  /*0900*/  UIADD3 UR4, UPT, UPT, -UR4, 0x100000, URZ ;  /* 0x0010000004047890 */ /* 0x000fc8000fffe1ff */
[----:B------:R-:W-:Y:S02]  /*0910*/  USHF.L.U32 UR5, UR4, 0xb, URZ ;  /* 0x0000000b04057899 */ /* 0x000fe400080006ff */
[----:B------:R-:W-:Y:S01]  /*0920*/  USHF.L.U32 UR4, UR4, 0x1, URZ ;  /* 0x0000000104047899 */ /* 0x000fe200080006ff */
[----:B------:R-:W-:Y:S01]  /*0930*/  ELECT P0, URZ, PT ;  /* 0x0000000000ff782f */ /* 0x000fe20003800000 */
[----:B------:R-:W2:Y:S10]  /*0940*/  FENCE.VIEW.ASYNC.S ;  /* 0x00000000000073c6 */ /* 0x000eb40000000000 */
[----:B--2---:R4:W2:Y:S01]  /*0950*/  SYNCS.EXCH.64 URZ, [UR6+0x90], UR4 ;  /* 0x0000900406ff75b2 */ /* 0x0048a20008000100 */
[----:B------:R4:W3:Y:S02]  /*0960*/  SYNCS.EXCH.64 URZ, [UR6+0x98], UR4 ;  /* 0x0000980406ff75b2 */ /* 0x0008e40008000100 */
[----:B----4-:R-:W-:Y:S01]  /*0970*/  NOP ;  /* 0x0000000000007918 */ /* 0x010fe20000000000 */
.L_x_11:
[----:B------:R-:W4:Y:S01]  /*0980*/  SHFL.IDX PT, R0, R159, RZ, 0x1f ;  /* 0x00001fff9f007589 */ /* 0x000f2200000e0000 */
[----:B------:R-:W-:Y:S01]  /*0990*/  NOP ;  /* 0x0000000000007918 */ /* 0x000fe20000000000 */
[----:B----4-:R-:W-:-:S13]  /*09a0*/  ISETP.NE.AND P0, PT, R0, 0x4, PT ;  /* 0x000000040000780c */ /* 0x010fda0003f05270 */
[----:B------:R-:W-:Y:S05]  /*09b0*/  @P0 BRA `(.L_x_12) ;  /* 0x0000000000480947 */ /* 0x000fea0003800000 */
[----:B--23--:R-:W-:Y:S01]  /*09c0*/  UMOV UR4, 0x3a0 ;  /* 0x000003a000047882 */ /* 0x00cfe20000000000 */
[----:B------:R-:W-:Y:S01]  /*09d0*/  UMOV UR6, 0x400 ;  /* 0x0000040000067882 */ /* 0x000fe20000000000 */
[----:B------:R-:W-:Y:S01]  /*09e0*/  USEL UR4, UR4, 0x320, UP3 ;  /* 0x0000032004047887 */ /* 0x000fe20009800000 */
        /* <DEDUP_REMOVED lines=10> */
[----:B--2---:R4:W2:Y:S08]  /*0a90*/  SYNCS.EXCH.64 URZ, [UR6+0xa0], UR8 ;  /* 0x0000a00806ff75b2 */ /* 0x0048b00008000100 */
[----:B------:R4:W3:Y:S01]  /*0aa0*/  SYNCS.EXCH.64 URZ, [UR6+0xb0], UR4 ;  /* 0x0000b00406ff75b2 */ /* 0x0008e20008000100 */
[----:B------:R4:W1:Y:S01]  /*0ab0*/  SYNCS.EXCH.64 URZ, [UR6+0xa8], UR8 ;  /* 0x0000a80806ff75b2 */ /* 0x0008620008000100 */
[----:B------:R4:W1:Y:S02]  /*0ac0*/  SYNCS.EXCH.64 URZ, [UR6+0xb8], UR4 ;  /* 0x0000b80406ff75b2 */ /* 0x0008640008000100 */
[----:B----4-:R-:W-:Y:S01]  /*0ad0*/  NOP ;  /* 0x0000000000007918 */ /* 0x010fe20000000000 */
.L_x_12:
[----:B------:R-:W4:Y:S01]  /*0ae0*/  SHFL.IDX PT, R0, R159, RZ, 0x1f ;  /* 0x00001fff9f007589 */ /* 0x000f2200000e0000 */
[----:B------:R-:W-:Y:S01]  /*0af0*/  NOP ;  /* 0x0000000000007918 */ /* 0x000fe20000000000 */
[----:B----4-:R-:W-:-:S13]  /*0b00*/  ISETP.NE.AND P0, PT, R0, 0x5, PT ;  /* 0x000000050000780c */ /* 0x010fda0003f05270 */
[----:B------:R-:W-:Y:S05]  /*0b10*/  @P0 BRA `(.L_x_13) ;  /* 0x0000000000440947 */ /* 0x000fea0003800000 */
[----:B--23--:R-:W-:Y:S01]  /*0b20*/  UMOV UR4, 0x400 ;  /* 0x0000040000047882 */ /* 0x00cfe20000000000 */
        /* <DEDUP_REMOVED lines=16> */
.L_x_13:
[----:B------:R-:W4:Y:S01]  /*0c30*/  SHFL.IDX PT, R0, R159, RZ, 0x1f ;  /* 0x00001fff9f007589 */ /* 0x000f2200000e0000 */
[----:B------:R-:W-:Y:S01]  /*0c40*/  ISETP.NE.OR P1, PT, RZ, UR17, !P1 ;  /* 0x00000011ff007c0c */ /* 0x000fe2000cf25670 */
        /* <DEDUP_REMOVED lines=12> */
[----:B------:R4:W3:Y:S01]  /*0d10*/  SYNCS.EXCH.64 URZ, [UR4+0xf0], UR6 ;  /* 0x0000f00604ff75b2 */ /* 0x0008e20008000100 */
[----:B------:R4:W1:Y:S01]  /*0d20*/  SYNCS.EXCH.64 URZ, [UR4+0xe8], UR6 ;  /* 0x0000e80604ff75b2 */ /* 0x0008620008000100 */
[----:B------:R4:W1:Y:S02]  /*0d30*/  SYNCS.EXCH.64 URZ, [UR4+0xf8], UR6 ;  /* 0x0000f80604ff75b2 */ /* 0x0008640008000100 */
[----:B----4-:R-:W-:Y:S01]  /*0d40*/  NOP ;  /* 0x0000000000007918 */ /* 0x010fe20000000000 */
.L_x_14:
[----:B------:R-:W-:Y:S01]  /*0d50*/  VOTEU.ALL UP0, P1 ;  /* 0x0000000000ff7886 */ /* 0x000fe20000800000 */
[----:B--23--:R-:W-:Y:S01]  /*0d60*/  UMOV UR4, 0x20 ;  /* 0x0000002000047882 */ /* 0x00cfe20000000000 */
[----:B------:R-:W2:Y:S01]  /*0d70*/  LDCU UR7, c[0x0][0x36c] ;  /* 0x00006d80ff0777ac */ /* 0x000ea20008000800 */
[----:B------:R-:W-:Y:S01]  /*0d80*/  NOP ;  /* 0x0000000000007918 */ /* 0x000fe20000000000 */
[----:B-1----:R-:W-:Y:S01]  /*0d90*/  LOP3.LUT R3, R172, 0x1f, RZ, 0xc0, !PT ;  /* 0x0000001fac037812 */ /* 0x002fe200078ec0ff */
[----:B------:R-:W-:Y:S01]  /*0da0*/  @!UP0 UMOV UR6, 0x400 ;  /* 0x0000040000068882 */ /* 0x000fe20000000000 */
[----:B------:R-:W-:-:S04]  /*0db0*/  @!UP0 UIADD3 UR4, UPT, UPT, -UR4, 0x100000, URZ ;  /* 0x0010000004048890 */ /* 0x000fc8000fffe1ff */
[----:B------:R-:W-:Y:S02]  /*0dc0*/  @!UP0 USHF.L.U32 UR5, UR4, 0xb, URZ ;  /* 0x0000000b04058899 */ /* 0x000fe400080006ff */
[----:B------:R-:W-:Y:S02]  /*0dd0*/  @!UP0 USHF.L.U32 UR4, UR4, 0x1, URZ ;  /* 0x0000000104048899 */ /* 0x000fe400080006ff */
[----:B------:R-:W-:Y:S01]  /*0de0*/  @!UP0 ULEA UR6, UR45, UR6, 0x18 ;  /* 0x000000062d068291 */ /* 0x000fe2000f8ec0ff */
[----:B------:R-:W-:Y:S01]  /*0df0*/  VOTEU.ALL UP0, P1 ;  /* 0x0000000000ff7886 */ /* 0x000fe20000800000 */
[----:B------:R-:W-:Y:S02]  /*0e00*/  UISETP.NE.AND UP4, UPT, UR17, URZ, UPT ;  /* 0x000000ff1100728c */ /* 0x000fe4000bf85270 */
[----:B--2---:R-:W-:Y:S01]  /*0e10*/  UISETP.EQ.U32.AND UP5, UPT, UR7, 0x1, UPT ;  /* 0x000000010700788c */ /* 0x004fe2000bfa2070 */
[----:B------:R-:W1:Y:S07]  /*0e20*/  FENCE.VIEW.ASYNC.S ;  /* 0x00000000000073c6 */ /* 0x000e6e0000000000 */
[----:B-1----:R1:W2:Y:S01]  /*0e30*/  @!UP0 SYNCS.EXCH.64 URZ, [UR6+0x100], UR4 ;  /* 0x0001000406ff85b2 */ /* 0x0022a20008000100 */
[----:B------:R-:W-:Y:S05]  /*0e40*/  BRA.U !UP5, `(.L_x_15) ;  /* 0x000000010d087547 */ /* 0x000fea000b800000 */
[----:B--2---:R-:W-:Y:S01]  /*0e50*/  UCGABAR_ARV ;  /* 0x00000000000079c7 */ /* 0x004fe20008000000 */
[----:B------:R-:W-:Y:S05]  /*0e60*/  BRA `(.L_x_16) ;  /* 0x0000000000047947 */ /* 0x000fea0003800000 */
.L_x_15:
[----:B--2---:R-:W-:Y:S01]  /*0e70*/  NOP ;  /* 0x0000000000007918 */ /* 0x004fe20000000000 */
.L_x_16:
[----:B------:R-:W2:Y:S01]  /*0e80*/  S2UR UR16, SR_CTAID.X ;  /* 0x00000000001079c3 */ /* 0x000ea20000002500 */
[----:B------:R-:W-:-:S05]  /*0e90*/  CS2R.32 R161, SR_CgaSize ;  /* 0x0000000000a17805 */ /* 0x000fca0000008a00 */
[----:B------:R-:W-:-:S05]  /*0ea0*/  IMAD R161, R161, -0xa0, RZ ;  /* 0xffffff60a1a17824 */ /* 0x000fca00078e02ff */
[----:B-1----:R-:W-:-:S14]  /*0eb0*/  R2UR UR5, R161 ;  /* 0x00000000a10572ca */ /* 0x002fdc00000e0000 */
[----:B------:R-:W1:Y:S01]  /*0ec0*/  LDCU UR5, c[0x0][UR5+0x2b0] ;  /* 0x00005600050577ac */ /* 0x000e620008000800 */
[----:B------:R-:W-:-:S05]  /*0ed0*/  CS2R.32 R161, SR_CgaSize ;  /* 0x0000000000a17805 */ /* 0x000fca0000008a00 */
[----:B------:R-:W-:-:S05]  /*0ee0*/  IMAD R161, R161, -0xa0, RZ ;  /* 0xffffff60a1a17824 */ /* 0x000fca00078e02ff */
[----:B------:R-:W-:-:S14]  /*0ef0*/  R2UR UR4, R161 ;  /* 0x00000000a10472ca */ /* 0x000fdc00000e0000 */
[----:B------:R-:W3:Y:S01]  /*0f00*/  LDCU UR4, c[0x0][UR4+0x2b4] ;  /* 0x00005680040477ac */ /* 0x000ee20008000800 */
[----:B------:R-:W4:Y:S01]  /*0f10*/  S2UR UR7, SR_CTAID.Y ;  /* 0x00000000000779c3 */ /* 0x000f220000002600 */
[----:B------:R-:W-:-:S05]  /*0f20*/  CS2R.32 R161, SR_CgaSize ;  /* 0x0000000000a17805 */ /* 0x000fca0000008a00 */
[----:B------:R-:W-:-:S05]  /*0f30*/  IMAD R161, R161, -0xa0, RZ ;  /* 0xffffff60a1a17824 */ /* 0x000fca00078e02ff */
[----:B------:R-:W-:-:S14]  /*0f40*/  R2UR UR8, R161 ;  /* 0x00000000a10872ca */ /* 0x000fdc00000e0000 */
[----:B------:R-:W3:Y:S01]  /*0f50*/  LDCU UR8, c[0x0][UR8+0x2a0] ;  /* 0x00005400080877ac */ /* 0x000ee20008000800 */
[----:B------:R-:W-:-:S05]  /*0f60*/  CS2R.32 R161, SR_CgaSize ;  /* 0x0000000000a17805 */ /* 0x000fca0000008a00 */
[----:B------:R-:W-:-:S05]  /*0f70*/  IMAD R161, R161, -0xa0, RZ ;  /* 0xffffff60a1a17824 */ /* 0x000fca00078e02ff */
[----:B------:R-:W-:-:S14]  /*0f80*/  R2UR UR9, R161 ;  /* 0x00000000a10972ca */ /* 0x000fdc00000e0000 */
[----:B------:R-:W3:Y:S01]  /*0f90*/  LDCU UR9, c[0x0][UR9+0x2a4] ;  /* 0x00005480090977ac */ /* 0x000ee20008000800 */
[----:B------:R-:W3:Y:S01]  /*0fa0*/  S2UR UR36, SR_CTAID.Z ;  /* 0x00000000002479c3 */ /* 0x000ee20000002700 */
[----:B------:R-:W3:Y:S01]  /*0fb0*/  LDCU UR21, c[0x0][0xb24] ;  /* 0x00016480ff1577ac */ /* 0x000ee20008000800 */
[----:B------:R-:W-:Y:S02]  /*0fc0*/  UISETP.GT.U32.AND UP0, UPT, UR47, 0xffff, UPT ;  /* 0x0000ffff2f00788c */ /* 0x000fe4000bf04070 */
[----:B------:R-:W-:Y:S01]  /*0fd0*/  USHF.L.U32 UR27, UR45, 0xc, URZ ;  /* 0x0000000c2d1b7899 */ /* 0x000fe200080006ff */
[----:B--2---:R-:W-:Y:S01]  /*0fe0*/  I2FP.F32.U32 R2, UR16 ;  /* 0x0000001000027c45 */ /* 0x004fe20008201000 */
[----:B------:R-:W-:Y:S01]  /*0ff0*/  UMOV UR30, 0x5 ;  /* 0x00000005001e7882 */ /* 0x000fe20000000000 */
[----:B------:R-:W2:Y:S03]  /*1000*/  LDCU UR42, c[0x0][0xb24] ;  /* 0x00016480ff2a77ac */ /* 0x000ea60008000800 */
[----:B-1----:R-:W-:Y:S01]  /*1010*/  FMUL R2, R2, UR5 ;  /* 0x0000000502027c20 */ /* 0x002fe20008400000 */
[----:B------:R-:W1:Y:S01]  /*1020*/  LDCU UR29, c[0x0][0xb30] ;  /* 0x00016600ff1d77ac */ /* 0x000e620008000800 */
[----:B----4-:R-:W-:Y:S01]  /*1030*/  I2FP.F32.U32 R0, UR7 ;  /* 0x0000000700007c45 */ /* 0x010fe20008201000 */
[----:B------:R-:W-:-:S03]  /*1040*/  USHF.L.U32 UR46, UR16, 0x7, URZ ;  /* 0x00000007102e7899 */ /* 0x000fc600080006ff */
[----:B------:R-:W4:Y:S01]  /*1050*/  F2I.U32.TRUNC.NTZ R2, R2 ;  /* 0x0000000200027305 */ /* 0x000f22000020f000 */
[----:B------:R-:W-:Y:S01]  /*1060*/  USEL UR26, UR47, 0xffff, !UP0 ;  /* 0x0000ffff2f1a7887 */ /* 0x000fe2000c000000 */
[----:B---3--:R-:W-:Y:S01]  /*1070*/  FMUL R0, R0, UR4 ;  /* 0x0000000400007c20 */ /* 0x008fe20008400000 */
[----:B------:R-:W-:Y:S01]  /*1080*/  UISETP.GE.AND UP2, UPT, UR21, 0x1, UPT ;  /* 0x000000011500788c */ /* 0x000fe2000bf46270 */
[----:B------:R-:W-:-:S04]  /*1090*/  UMOV UR20, UR7 ;  /* 0x0000000700147c82 */ /* 0x000fc80008000000 */
[----:B------:R-:W3:Y:S01]  /*10a0*/  F2I.U32.TRUNC.NTZ R0, R0 ;  /* 0x0000000000007305 */ /* 0x000ee2000020f000 */
[----:B----4-:R-:W-:Y:S02]  /*10b0*/  R2UR UR4, R2 ;  /* 0x00000000020472ca */ /* 0x010fe400000e0000 */
[----:B------:R-:W-:Y:S02]  /*10c0*/  PRMT R2, RZ, 0x7610, R2 ;  /* 0x00007610ff027816 */ /* 0x000fe40000000002 */
[----:B---3--:R-:W-:Y:S02]  /*10d0*/  R2UR UR6, R0 ;  /* 0x00000000000672ca */ /* 0x008fe400000e0000 */
[----:B------:R-:W-:-:S07]  /*10e0*/  PRMT R0, RZ, 0x7610, R0 ;  /* 0x00007610ff007816 */ /* 0x000fce0000000000 */
[----:B------:R-:W-:-:S04]  /*10f0*/  UIADD3 UR5, UPT, UPT, -UR4, URZ, URZ ;  /* 0x000000ff04057290 */ /* 0x000fc8000fffe1ff */
[----:B------:R-:W-:Y:S02]  /*1100*/  UIMAD UR5, UR8, UR5, UR16 ;  /* 0x00000005080572a4 */ /* 0x000fe4000f8e0210 */
[----:B------:R-:W-:-:S04]  /*1110*/  UIADD3 UR4, UPT, UPT, -UR6, URZ, URZ ;  /* 0x000000ff06047290 */ /* 0x000fc8000fffe1ff */
[----:B------:R-:W-:Y:S01]  /*1120*/  IMAD.U32 R161, RZ, RZ, UR5 ;  /* 0x00000005ffa17e24 */ /* 0x000fe2000f8e00ff */
[----:B------:R-:W-:-:S06]  /*1130*/  UIMAD UR4, UR9, UR4, UR7 ;  /* 0x00000004090472a4 */ /* 0x000fcc000f8e0207 */
[----:B------:R-:W-:Y:S01]  /*1140*/  IMAD.U32 R160, RZ, RZ, UR4 ;  /* 0x00000004ffa07e24 */ /* 0x000fe2000f8e00ff */
[----:B-12---:R-:W-:Y:S06]  /*1150*/  BRA.U UP4, `(.L_x_17) ;  /* 0x0000000104447547 */ /* 0x006fec000b800000 */
[----:B------:R-:W-:Y:S02]  /*1160*/  R2UR UR4, R161 ;  /* 0x00000000a10472ca */ /* 0x000fe400000e0000 */
[----:B------:R-:W-:-:S11]  /*1170*/  R2UR UR8, R160 ;  /* 0x00000000a00872ca */ /* 0x000fd600000e0000 */
[----:B------:R-:W-:Y:S02]  /*1180*/  UISETP.GT.U32.AND UP0, UPT, UR4, 0x1, UPT ;  /* 0x000000010400788c */ /* 0x000fe4000bf04070 */
[----:B------:R-:W-:Y:S02]  /*1190*/  ULOP3.LUT UR4, UR4, 0xfffffffe, URZ, 0xc0, !UPT ;  /* 0xfffffffe04047892 */ /* 0x000fe4000f8ec0ff */
[----:B------:R-:W-:Y:S02]  /*11a0*/  UISETP.NE.AND UP1, UPT, UR8, URZ, UP0 ;  /* 0x000000ff0800728c */ /* 0x000fe40008725270 */
[----:B------:R-:W-:Y:S02]  /*11b0*/  UISETP.NE.AND UP0, UPT, UR8, 0x1, UP0 ;  /* 0x000000010800788c */ /* 0x000fe40008705270 */
[----:B------:R-:W-:Y:S02]  /*11c0*/  USEL UR7, URZ, 0x1, UP1 ;  /* 0x00000001ff077887 */ /* 0x000fe40008800000 */
[----:B------:R-:W-:-:S02]  /*11d0*/  USEL UR6, URZ, 0x4, UP0 ;  /* 0x00000004ff067887 */ /* 0x000fc40008000000 */
[----:B------:R-:W-:Y:S02]  /*11e0*/  USEL UR5, URZ, 0x2, UP1 ;  /* 0x00000002ff057887 */ /* 0x000fe40008800000 */
[----:B------:R-:W-:Y:S02]  /*11f0*/  ULEA UR4, UR8, UR4, 0x1 ;  /* 0x0000000408047291 */ /* 0x000fe4000f8e08ff */
[----:B------:R-:W-:Y:S02]  /*1200*/  USEL UR8, URZ, 0x8, UP0 ;  /* 0x00000008ff087887 */ /* 0x000fe40008000000 */
[----:B------:R-:W-:-:S03]  /*1210*/  UIADD3 UR5, UPT, UPT, UR5, UR6, UR7 ;  /* 0x0000000605057290 */ /* 0x000fc6000fffe007 */
[----:B------:R-:W-:Y:S01]  /*1220*/  UMOV UR6, 0x3 ;  /* 0x0000000300067882 */ /* 0x000fe20000000000 */
[----:B------:R-:W-:Y:S02]  /*1230*/  UIADD3 UR5, UPT, UPT, UR5, UR8, URZ ;  /* 0x0000000805057290 */ /* 0x000fe4000fffe0ff */
[----:B------:R-:W-:-:S04]  /*1240*/  USHF.L.U32 UR4, UR6, UR4, URZ ;  /* 0x0000000406047299 */ /* 0x000fc800080006ff */
[----:B------:R-:W-:Y:S02]  /*1250*/  IMAD.U32 R2, RZ, RZ, UR5 ;  /* 0x00000005ff027e24 */ /* 0x000fe4000f8e00ff */
[----:B------:R-:W-:Y:S02]  /*1260*/  IMAD.U32 R0, RZ, RZ, UR4 ;  /* 0x00000004ff007e24 */ /* 0x000fe4000f8e00ff */
.L_x_17:
[----:B------:R-:W-:Y:S05]  /*1270*/  BRA.U !UP2, `(.L_x_18) ;  /* 0x000000010ad47547 */ /* 0x000fea000b800000 */
[----:B------:R-:W1:Y:S01]  /*1280*/  LDCU.128 UR12, c[0x0][0xb10] ;  /* 0x00016200ff0c77ac */ /* 0x000e620008000c00 */
[----:B------:R-:W2:Y:S01]  /*1290*/  LDCU UR6, c[0x0][0x370] ;  /* 0x00006e00ff0677ac */ /* 0x000ea20008000800 */
[----:B------:R-:W3:Y:S01]  /*12a0*/  LDCU UR5, c[0x0][0x374] ;  /* 0x00006e80ff0577ac */ /* 0x000ee20008000800 */
[----:B------:R-:W4:Y:S01]  /*12b0*/  LDCU UR28, c[0x0][0xb0c] ;  /* 0x00016180ff1c77ac */ /* 0x000f220008000800 */
[----:B------:R-:W4:Y:S01]  /*12c0*/  LDCU UR4, c[0x0][0xb20] ;  /* 0x00016400ff0477ac */ /* 0x000f220008000800 */
[----:B------:R-:W4:Y:S01]  /*12d0*/  LDCU.64 UR8, c[0x0][0xb28] ;  /* 0x00016500ff0877ac */ /* 0x000f220008000a00 */
[----:B-1----:R-:W-:Y:S02]  /*12e0*/  UISETP.NE.AND UP0, UPT, UR14, 0x1, UPT ;  /* 0x000000010e00788c */ /* 0x002fe4000bf05270 */
[----:B---3--:R-:W-:Y:S02]  /*12f0*/  UIMAD.WIDE.U32 UR10, UR5, UR15, URZ ;  /* 0x0000000f050a72a5 */ /* 0x008fe4000f8e00ff */
[----:B--2---:R-:W-:-:S02]  /*1300*/  UIMAD.WIDE.U32 UR22, UR6, UR12, URZ ;  /* 0x0000000c061672a5 */ /* 0x004fc4000f8e00ff */
[----:B----4-:R-:W-:Y:S02]  /*1310*/  UISETP.NE.AND UP1, UPT, UR28, 0x1, UPT ;  /* 0x000000011c00788c */ /* 0x010fe4000bf25270 */
[----:B------:R-:W-:Y:S01]  /*1320*/  UISETP.NE.AND UP2, UPT, UR21, 0x1, UPT ;  /* 0x000000011500788c */ /* 0x000fe2000bf45270 */
[----:B------:R-:W-:Y:S02]  /*1330*/  UMOV UR10, UR11 ;  /* 0x0000000b000a7c82 */ /* 0x000fe40008000000 */
[----:B------:R-:W-:Y:S01]  /*1340*/  UMOV UR22, UR23 ;  /* 0x0000001700167c82 */ /* 0x000fe20008000000 */
[----:B------:R-:W-:Y:S02]  /*1350*/  @UP0 USHF.R.U32.HI UR5, URZ, UR4, UR10 ;  /* 0x00000004ff050299 */ /* 0x000fe4000801160a */
[----:B------:R-:W-:Y:S02]  /*1360*/  UIMAD.WIDE.U32 UR24, UR20, UR15, URZ ;  /* 0x0000000f141872a5 */ /* 0x000fe4000f8e00ff */
[----:B------:R-:W-:-:S02]  /*1370*/  UIMAD.WIDE.U32 UR10, UR5, UR8, URZ ;  /* 0x00000008050a72a5 */ /* 0x000fc4000f8e00ff */
[----:B------:R-:W-:Y:S02]  /*1380*/  @UP1 USHF.R.U32.HI UR6, URZ, UR13, UR22 ;  /* 0x0000000dff061299 */ /* 0x000fe40008011616 */
[----:B------:R-:W-:Y:S02]  /*1390*/  UIMAD.WIDE.U32 UR18, UR16, UR12, URZ ;  /* 0x0000000c101272a5 */ /* 0x000fe4000f8e00ff */
[----:B------:R-:W-:Y:S01]  /*13a0*/  UIMAD.WIDE.U32 UR22, UR6, UR8, URZ ;  /* 0x00000008061672a5 */ /* 0x000fe2000f8e00ff */
[----:B------:R-:W-:Y:S01]  /*13b0*/  UMOV UR24, UR25 ;  /* 0x0000001900187c82 */ /* 0x000fe20008000000 */
[----:B------:R-:W-:Y:S01]  /*13c0*/  UMOV UR10, UR11 ;  /* 0x0000000b000a7c82 */ /* 0x000fe20008000000 */
[----:B------:R-:W-:Y:S02]  /*13d0*/  USHF.R.U32.HI UR24, URZ, UR4, UR24 ;  /* 0x00000004ff187299 */ /* 0x000fe40008011618 */
[----:B------:R-:W-:Y:S02]  /*13e0*/  @UP2 USHF.R.U32.HI UR5, URZ, UR9, UR10 ;  /* 0x00000009ff052299 */ /* 0x000fe4000801160a */
[----:B------:R-:W-:Y:S01]  /*13f0*/  UMOV UR7, UR23 ;  /* 0x0000001700077c82 */ /* 0x000fe20008000000 */
[----:B------:R-:W-:Y:S01]  /*1400*/  UMOV UR18, UR19 ;  /* 0x0000001300127c82 */ /* 0x000fe20008000000 */
[----:B------:R-:W-:-:S02]  /*1410*/  @UP2 USHF.R.U32.HI UR6, URZ, UR9, UR7 ;  /* 0x00000009ff062299 */ /* 0x000fc40008011607 */
[----:B------:R-:W-:Y:S02]  /*1420*/  USHF.R.U32.HI UR13, URZ, UR13, UR18 ;  /* 0x0000000dff0d7299 */ /* 0x000fe40008011612 */
[----:B------:R-:W-:Y:S02]  /*1430*/  USEL UR4, UR20, UR24, !UP0 ;  /* 0x0000001814047287 */ /* 0x000fe4000c000000 */
[----:B------:R-:W-:Y:S02]  /*1440*/  UIMAD UR7, UR5, UR21, URZ ;  /* 0x00000015050772a4 */ /* 0x000fe4000f8e02ff */
[----:B------:R-:W-:Y:S02]  /*1450*/  USEL UR5, UR16, UR13, !UP1 ;  /* 0x0000000d10057287 */ /* 0x000fe4000c800000 */
[----:B------:R-:W-:Y:S02]  /*1460*/  UIMAD UR12, UR6, UR21, URZ ;  /* 0x00000015060c72a4 */ /* 0x000fe4000f8e02ff */
[----:B------:R-:W-:-:S02]  /*1470*/  UISETP.GE.AND UP0, UPT, UR4, UR7, UPT ;  /* 0x000000070400728c */ /* 0x000fc4000bf06270 */
[----:B------:R-:W-:Y:S02]  /*1480*/  UIMAD.WIDE.U32 UR10, UR4, UR8, URZ ;  /* 0x00000008040a72a5 */ /* 0x000fe4000f8e00ff */
[----:B------:R-:W-:Y:S02]  /*1490*/  UISETP.GE.OR UP0, UPT, UR5, UR12, UP0 ;  /* 0x0000000c0500728c */ /* 0x000fe40008706670 */
[----:B------:R-:W-:Y:S02]  /*14a0*/  UIMAD.WIDE.U32 UR12, UR5, UR8, URZ ;  /* 0x00000008050c72a5 */ /* 0x000fe4000f8e00ff */
[----:B------:R-:W-:Y:S01]  /*14b0*/  UIADD3 UR10, UPT, UPT, -UR4, URZ, URZ ;  /* 0x000000ff040a7290 */ /* 0x000fe2000fffe1ff */
[----:B------:R-:W-:Y:S01]  /*14c0*/  UMOV UR8, UR11 ;  /* 0x0000000b00087c82 */ /* 0x000fe20008000000 */
[----:B------:R-:W-:Y:S02]  /*14d0*/  UIADD3 UR11, UPT, UPT, -UR5, URZ, URZ ;  /* 0x000000ff050b7290 */ /* 0x000fe4000fffe1ff */
[----:B------:R-:W-:-:S03]  /*14e0*/  USHF.R.U32.HI UR8, URZ, UR9, UR8 ;  /* 0x00000009ff087299 */ /* 0x000fc60008011608 */
[----:B------:R-:W-:Y:S01]  /*14f0*/  @!UP0 UMOV UR7, UR13 ;  /* 0x0000000d00078c82 */ /* 0x000fe20008000000 */
[----:B------:R-:W-:Y:S02]  /*1500*/  UIMAD UR20, UR14, UR10, UR20 ;  /* 0x0000000a0e1472a4 */ /* 0x000fe4000f8e0214 */
[----:B------:R-:W-:Y:S02]  /*1510*/  USEL UR8, UR4, UR8, !UP2 ;  /* 0x0000000804087287 */ /* 0x000fe4000d000000 */
[----:B------:R-:W-:Y:S02]  /*1520*/  @!UP0 USHF.R.U32.HI UR7, URZ, UR9, UR7 ;  /* 0x00000009ff078299 */ /* 0x000fe40008011607 */
[----:B------:R-:W-:Y:S02]  /*1530*/  UIADD3 UR9, UPT, UPT, -UR8, URZ, URZ ;  /* 0x000000ff08097290 */ /* 0x000fe4000fffe1ff */
[----:B------:R-:W-:Y:S02]  /*1540*/  @!UP0 USEL UR7, UR5, UR7, !UP2 ;  /* 0x0000000705078287 */ /* 0x000fe4000d000000 */
[----:B------:R-:W-:-:S02]  /*1550*/  UIMAD UR9, UR21, UR9, UR4 ;  /* 0x00000009150972a4 */ /* 0x000fc4000f8e0204 */
[----:B------:R-:W-:Y:S02]  /*1560*/  @!UP0 UIADD3 UR8, UPT, UPT, UR8, -UR7, URZ ;  /* 0x8000000708088290 */ /* 0x000fe4000fffe0ff */
[----:B------:R-:W-:Y:S02]  /*1570*/  @!UP0 UIMAD UR6, UR9, UR6, UR7 ;  /* 0x00000006090682a4 */ /* 0x000fe4000f8e0207 */
[----:B------:R-:W-:Y:S02]  /*1580*/  @!UP0 UIMAD UR4, UR8, UR21, UR5 ;  /* 0x00000015080482a4 */ /* 0x000fe4000f8e0205 */
[----:B------:R-:W-:Y:S02]  /*1590*/  UIMAD UR16, UR28, UR11, UR16 ;  /* 0x0000000b1c1072a4 */ /* 0x000fe4000f8e0210 */
[----:B------:R-:W-:Y:S01]  /*15a0*/  UIMAD UR20, UR4, UR14, UR20 ;  /* 0x0000000e041472a4 */ /* 0x000fe2000f8e0214 */
[----:B------:R-:W-:Y:S02]  /*15b0*/  @!UP0 UMOV UR5, UR6 ;  /* 0x0000000600058c82 */ /* 0x000fe40008000000 */
[----:B------:R-:W-:-:S12]  /*15c0*/  UIMAD UR16, UR5, UR28, UR16 ;  /* 0x0000001c051072a4 */ /* 0x000fd8000f8e0210 */
.L_x_18:
[----:B------:R-:W-:Y:S02]  /*15d0*/  UISETP.NE.AND UP1, UPT, UR29, 0x1, UPT ;  /* 0x000000011d00788c */ /* 0x000fe4000bf25270 */
[----:B------:R-:W-:Y:S02]  /*15e0*/  ULOP3.LUT UR21, UR26, 0xffff, URZ, 0xc0, !UPT ;  /* 0x0000ffff1a157892 */ /* 0x000fe4000f8ec0ff */
[----:B------:R-:W-:Y:S02]  /*15f0*/  UISETP.NE.AND UP0, UPT, UR17, 0x2, UPT ;  /* 0x000000021100788c */ /* 0x000fe4000bf05270 */
[----:B------:R-:W-:Y:S02]  /*1600*/  ULOP3.LUT UR22, UR27, 0x2000, URZ, 0xc0, !UPT ;  /* 0x000020001b167892 */ /* 0x000fe4000f8ec0ff */
[----:B------:R-:W-:Y:S02]  /*1610*/  ULOP3.LUT UR46, UR46, 0x80, URZ, 0xc0, !UPT ;  /* 0x000000802e2e7892 */ /* 0x000fe4000f8ec0ff */
[----:B------:R-:W-:Y:S01]  /*1620*/  USHF.L.U32 UR21, UR30, UR21, URZ ;  /* 0x000000151e157299 */ /* 0x000fe200080006ff */
[----:B------:R-:W-:Y:S11]  /*1630*/  BRA.U UP1, `(.L_x_19) ;  /* 0x0000000101447547 */ /* 0x000ff6000b800000 */
[----:B------:R-:W1:Y:S01]  /*1640*/  LDCU.128 UR8, c[0x0][0xb10] ;  /* 0x00016200ff0877ac */ /* 0x000e620008000c00 */
[----:B------:R-:W2:Y:S01]  /*1650*/  LDCU UR12, c[0x0][0xb0c] ;  /* 0x00016180ff0c77ac */ /* 0x000ea20008000800 */
[----:B------:R-:W3:Y:S01]  /*1660*/  LDCU UR13, c[0x0][0xb20] ;  /* 0x00016400ff0d77ac */ /* 0x000ee20008000800 */
[----:B-1----:R-:W-:Y:S02]  /*1670*/  UIMAD.WIDE.U32 UR6, UR16, UR8, URZ ;  /* 0x00000008100672a5 */ /* 0x002fe4000f8e00ff */
[----:B------:R-:W-:Y:S02]  /*1680*/  UIMAD.WIDE.U32 UR4, UR20, UR11, URZ ;  /* 0x0000000b140472a5 */ /* 0x000fe4000f8e00ff */
[----:B--2---:R-:W-:Y:S02]  /*1690*/  UISETP.NE.AND UP2, UPT, UR12, 0x1, UPT ;  /* 0x000000010c00788c */ /* 0x004fe4000bf45270 */
[----:B------:R-:W-:Y:S01]  /*16a0*/  UISETP.NE.AND UP1, UPT, UR10, 0x1, UPT ;  /* 0x000000010a00788c */ /* 0x000fe2000bf25270 */
[----:B------:R-:W-:-:S02]  /*16b0*/  UMOV UR6, UR7 ;  /* 0x0000000700067c82 */ /* 0x000fc40008000000 */
[----:B------:R-:W-:Y:S01]  /*16c0*/  UMOV UR4, UR5 ;  /* 0x0000000500047c82 */ /* 0x000fe20008000000 */
[----:B------:R-:W-:Y:S02]  /*16d0*/  USHF.R.U32.HI UR6, URZ, UR9, UR6 ;  /* 0x00000009ff067299 */ /* 0x000fe40008011606 */
[----:B---3--:R-:W-:Y:S02]  /*16e0*/  USHF.R.U32.HI UR4, URZ, UR13, UR4 ;  /* 0x0000000dff047299 */ /* 0x008fe40008011604 */
[----:B------:R-:W-:Y:S02]  /*16f0*/  USEL UR5, UR16, UR6, !UP2 ;  /* 0x0000000610057287 */ /* 0x000fe4000d000000 */
[----:B------:R-:W-:-:S04]  /*1700*/  USEL UR4, UR20, UR4, !UP1 ;  /* 0x0000000414047287 */ /* 0x000fc8000c800000 */
[----:B------:R-:W-:Y:S02]  /*1710*/  UIADD3 UR6, UPT, UPT, UR5, -UR4, URZ ;  /* 0x8000000405067290 */ /* 0x000fe4000fffe0ff */
[----:B------:R-:W-:Y:S02]  /*1720*/  UIADD3 UR4, UPT, UPT, -UR5, UR4, URZ ;  /* 0x0000000405047290 */ /* 0x000fe4000fffe1ff */
[----:B------:R-:W-:Y:S02]  /*1730*/  UIMAD UR20, UR6, UR10, UR20 ;  /* 0x0000000a061472a4 */ /* 0x000fe4000f8e0214 */
[----:B------:R-:W-:-:S12]  /*1740*/  UIMAD UR16, UR4, UR12, UR16 ;  /* 0x0000000c041072a4 */ /* 0x000fd8000f8e0210 */
.L_x_19:
[----:B------:R-:W-:Y:S05]  /*1750*/  BRA.U !UP5, `(.L_x_20) ;  /* 0x000000010d0c7547 */ /* 0x000fea000b800000 */
[----:B------:R-:W-:Y:S01]  /*1760*/  UCGABAR_WAIT ;  /* 0x0000000000007dc7 */ /* 0x000fe20008000000 */
[----:B------:R-:W-:Y:S01]  /*1770*/  CCTL.IVALL ;  /* 0x00000000ff00798f */ /* 0x000fe20002000000 */
[----:B------:R-:W-:Y:S05]  /*1780*/  BRA `(.L_x_21) ;  /* 0x0000000000047947 */ /* 0x000fea0003800000 */
.L_x_20:
[----:B------:R-:W-:Y:S06]  /*1790*/  BAR.SYNC.DEFER_BLOCKING 0x0 ;  /* 0x0000000000007b1d */ /* 0x000fec0000010000 */
.L_x_21:
[----:B------:R-:W-:Y:S05]  /*17a0*/  BRA.U UP0, `(.L_x_22) ;  /* 0x0000001500047547 */ /* 0x000fea000b800000 */
[----:B------:R-:W1:Y:S01]  /*17b0*/  LDCU UR6, c[0x0][0x38c] ;  /* 0x00007180ff0677ac */ /* 0x000e620008000800 */
[----:B------:R-:W-:Y:S01]  /*17c0*/  PLOP3.LUT P1, PT, PT, PT, UP3, 0x80, 0x8 ;  /* 0x000000000008781c */ /* 0x000fe20003f2f038 */
[----:B------:R-:W-:Y:S01]  /*17d0*/  IMAD.MOV.U32 R12, RZ, RZ, 0x1 ;  /* 0x00000001ff0c7424 */ /* 0x000fe200078e00ff */
[----:B------:R-:W-:Y:S02]  /*17e0*/  ISETP.NE.AND P2, PT, R3, RZ, P3 ;  /* 0x000000ff0300720c */ /* 0x000fe40001f45270 */
[----:B------:R-:W-:Y:S02]  /*17f0*/  CS2R R10, SRZ ;  /* 0x00000000000a7805 */ /* 0x000fe4000001ff00 */
[----:B------:R-:W-:Y:S01]  /*1800*/  PLOP3.LUT P1, PT, P1, PT, PT, 0x8, 0x80 ;  /* 0x000000000080781c */ /* 0x000fe20000f2e170 */
[----:B------:R-:W-:Y:S01]  /*1810*/  IMAD.MOV.U32 R9, RZ, RZ, RZ ;  /* 0x000000ffff097224 */ /* 0x000fe200078e00ff */
[----:B------:R-:W2:Y:S01]  /*1820*/  LDCU UR38, c[0x0][0x370] ;  /* 0x00006e00ff2677ac */ /* 0x000ea20008000800 */
[----:B------:R-:W-:Y:S01]  /*1830*/  IMAD.MOV.U32 R8, RZ, RZ, 0x1 ;  /* 0x00000001ff087424 */ /* 0x000fe200078e00ff */
[----:B------:R-:W3:Y:S01]  /*1840*/  LDCU.64 UR26, c[0x0][0x348] ;  /* 0x00006900ff1a77ac */ /* 0x000ee20008000a00 */
[----:B------:R-:W-:Y:S01]  /*1850*/  ULEA.HI UR43, UR22, UR46, URZ, 0x19 ;  /* 0x0000002e162b7291 */ /* 0x000fe2000f8fc8ff */
[----:B------:R-:W4:Y:S01]  /*1860*/  LDCU UR37, c[0x0][0x374] ;  /* 0x00006e80ff2577ac */ /* 0x000f220008000800 */
[----:B-1----:R-:W-:-:S02]  /*1870*/  UIADD3 UR5, UPT, UPT, UR6, 0x7f, URZ ;  /* 0x0000007f06057890 */ /* 0x002fc4000fffe0ff */
[----:B------:R-:W-:Y:S02]  /*1880*/  UIADD3 UR47, UPT, UPT, UR6, 0xfe, URZ ;  /* 0x000000fe062f7890 */ /* 0x000fe4000fffe0ff */
[----:B------:R-:W-:Y:S01]  /*1890*/  USHF.R.S32.HI UR4, URZ, 0x1f, UR5 ;  /* 0x0000001fff047899 */ /* 0x000fe20008011405 */
[----:B------:R-:W-:-:S03]  /*18a0*/  UMOV UR7, URZ ;  /* 0x000000ff00077c82 */ /* 0x000fc60008000000 */
[----:B------:R-:W-:Y:S02]  /*18b0*/  ULEA.HI UR4, UR4, UR5, URZ, 0x7 ;  /* 0x0000000504047291 */ /* 0x000fe4000f8f38ff */
[----:B------:R-:W-:Y:S02]  /*18c0*/  UIADD3 UR5, UPT, UPT, UR6, -0x1, URZ ;  /* 0xffffffff06057890 */ /* 0x000fe4000fffe0ff */
[----:B------:R-:W-:Y:S02]  /*18d0*/  USHF.R.S32.HI UR40, URZ, 0x7, UR4 ;  /* 0x00000007ff287899 */ /* 0x000fe40008011404 */
[----:B------:R-:W-:Y:S02]  /*18e0*/  UISETP.GE.U32.AND UP1, UPT, UR5, -0xff, UPT ;  /* 0xffffff010500788c */ /* 0x000fe4000bf26070 */
[----:B------:R-:W-:-:S04]  /*18f0*/  UISETP.LT.U32.AND UP0, UPT, UR40, 0x5, UPT ;  /* 0x000000052800788c */ /* 0x000fc8000bf01070 */
[----:B------:R-:W-:Y:S02]  /*1900*/  USEL UR39, UR40, 0x5, UP0 ;  /* 0x0000000528277887 */ /* 0x000fe40008000000 */
[----:B------:R-:W-:Y:S02]  /*1910*/  UISETP.NE.AND UP0, UPT, UR17, URZ, UPT ;  /* 0x000000ff1100728c */ /* 0x000fe4000bf05270 */
[----:B------:R-:W-:Y:S02]  /*1920*/  UIADD3 UR4, UPT, UPT, UR39, -0x1, URZ ;  /* 0xffffffff27047890 */ /* 0x000fe4000fffe0ff */
[----:B------:R-:W-:Y:S02]  /*1930*/  @UP1 UIADD3 UR4, UPT, UPT, UR39, URZ, URZ ;  /* 0x000000ff27041290 */ /* 0x000fe4000fffe0ff */
[----:B------:R-:W-:Y:S02]  /*1940*/  USEL UR23, UR41, 0x2, UP0 ;  /* 0x0000000229177887 */ /* 0x000fe40008000000 */
[----:B------:R-:W-:-:S02]  /*1950*/  UIADD3 UR44, UPT, UPT, UR40, -UR39, URZ ;  /* 0x80000027282c7290 */ /* 0x000fc4000fffe0ff */
[----:B------:R-:W-:Y:S02]  /*1960*/  UIADD3 UR25, UPT, UPT, UR4, 0x1, URZ ;  /* 0x0000000104197890 */ /* 0x000fe4000fffe0ff */
[----:B--234-:R-:W-:-:S12]  /*1970*/  UIADD3 UR41, UPT, UPT, -UR4, URZ, URZ ;  /* 0x000000ff04297290 */ /* 0x01cfd8000fffe1ff */
.L_x_42:
[----:B------:R-:W-:Y:S01]  /*1980*/  UISETP.NE.AND UP0, UPT, UR45, URZ, UPT ;  /* 0x000000ff2d00728c */ /* 0x000fe2000bf05270 */
[----:B-1----:R-:W1:Y:S08]  /*1990*/  S2UR UR45, SR_CgaCtaId ;  /* 0x00000000002d79c3 */ /* 0x002e700000008800 */
[----:B------:R-:W-:Y:S05]  /*19a0*/  BRA.U UP0, `(.L_x_23) ;  /* 0x0000000100347547 */ /* 0x000fea000b800000 */
[----:B------:R-:W2:Y:S01]  /*19b0*/  S2R R0, SR_CgaCtaId ;  /* 0x0000000000007919 */ /* 0x000ea20000008800 */
[----:B------:R-:W-:Y:S02]  /*19c0*/  MOV R3, 0x400 ;  /* 0x0000040000037802 */ /* 0x000fe40000000f00 */
[----:B------:R-:W-:Y:S02]  /*19d0*/  SHF.L.U32 R2, R8, 0x1f, RZ ;  /* 0x0000001f08027819 */ /* 0x000fe400000006ff */
[----:B--2---:R-:W-:-:S05]  /*19e0*/  LEA R0, R0, R3, 0x18 ;  /* 0x0000000300007211 */ /* 0x004fca00078ec0ff */
[----:B------:R-:W-:-:S04]  /*19f0*/  IMAD R3, R9, 0x8, R0 ;  /* 0x0000000809037824 */ /* 0x000fc800078e0200 */
[----:B------:R-:W2:Y:S02]  /*1a00*/  SYNCS.PHASECHK.TRANS64.TRYWAIT P0, [R3+URZ+0xf0], R2 ;  /* 0x0000f002030075a7 */ /* 0x000ea400080011ff */
[----:B--2---:R-:W-:Y:S05]  /*1a10*/  @!P0 BRA `(.L_x_24) ;  /* 0x000000a000e88947 */ /* 0x004fea0003800000 */
.L_x_145:
[----:B------:R-:W-:Y:S01]  /*1a20*/  VIADD R9, R9, 0x1 ;  /* 0x0000000109097836 */ /* 0x000fe20000000000 */
[----:B------:R2:W-:Y:S04]  /*1a30*/  SYNCS.ARRIVE.TRANS64.A1T0 RZ, [R3+URZ+0xe0], RZ ;  /* 0x0000e0ff03ff79a7 */ /* 0x0005e800081000ff */
[----:B------:R-:W-:-:S04]  /*1a40*/  ISETP.NE.AND P0, PT, R9, 0x2, PT ;  /* 0x000000020900780c */ /* 0x000fc80003f05270 */
[----:B------:R-:W-:Y:S02]  /*1a50*/  SEL R9, R9, RZ, P0 ;  /* 0x000000ff09097207 */ /* 0x000fe40000000000 */
[----:B--2---:R-:W-:-:S04]  /*1a60*/  SEL R3, RZ, 0x1, P0 ;  /* 0x00000001ff037807 */ /* 0x004fc80000000000 */
[----:B------:R-:W-:-:S07]  /*1a70*/  LOP3.LUT R8, R8, R3, RZ, 0x3c, !PT ;  /* 0x0000000308087212 */ /* 0x000fce00078e3cff */
.L_x_23:
[----:B------:R-:W-:Y:S01]  /*1a80*/  UMOV UR6, 0x400 ;  /* 0x0000040000067882 */ /* 0x000fe20000000000 */
[----:B------:R-:W-:Y:S01]  /*1a90*/  SHF.L.U32 R0, R12, 0x1f, RZ ;  /* 0x0000001f0c007819 */ /* 0x000fe200000006ff */
[----:B-1----:R-:W-:Y:S02]  /*1aa0*/  ULEA UR6, UR45, UR6, 0x18 ;  /* 0x000000062d067291 */ /* 0x002fe4000f8ec0ff */
[----:B------:R-:W-:Y:S02]  /*1ab0*/  UISETP.GE.U32.AND UP0, UPT, UR47, 0xff, UPT ;  /* 0x000000ff2f00788c */ /* 0x000fe4000bf06070 */
[----:B------:R-:W-:Y:S02]  /*1ac0*/  ULEA UR4, UR7, UR6, 0x3 ;  /* 0x0000000607047291 */ /* 0x000fe4000f8e18ff */
[----:B------:R-:W-:Y:S01]  /*1ad0*/  ULEA UR11, UR20, UR46, 0x8 ;  /* 0x0000002e140b7291 */ /* 0x000fe2000f8e40ff */
[----:B------:R-:W-:-:S06]  /*1ae0*/  UMOV UR13, URZ ;  /* 0x000000ff000d7c82 */ /* 0x000fcc0008000000 */
[----:B------:R1:W2:Y:S01]  /*1af0*/  SYNCS.PHASECHK.TRANS64.TRYWAIT P0, [UR4+0x28], R0 ;  /* 0x00002800ff0075a7 */ /* 0x0002a20008001104 */
[----:B------:R-:W-:-:S04]  /*1b00*/  ULEA.HI UR4, UR16, UR16, URZ, 0x1 ;  /* 0x0000001010047291 */ /* 0x000fc8000f8f08ff */
[----:B------:R-:W-:-:S04]  /*1b10*/  USHF.L.U32 UR4, UR4, 0x7, URZ ;  /* 0x0000000704047899 */ /* 0x000fc800080006ff */
[----:B------:R-:W-:-:S04]  /*1b20*/  ULOP3.LUT UR35, UR4, 0xffffff00, URZ, 0xc0, !UPT ;  /* 0xffffff0004237892 */ /* 0x000fc8000f8ec0ff */
[----:B------:R-:W-:Y:S01]  /*1b30*/  UIADD3 UR35, UPT, UPT, UR43, UR35, URZ ;  /* 0x000000232b237290 */ /* 0x000fe2000fffe0ff */
[----:B------:R-:W-:Y:S11]  /*1b40*/  BRA.U !UP0, `(.L_x_25) ;  /* 0x0000000108c47547 */ /* 0x000ff6000b800000 */
[----:B------:R-:W-:Y:S01]  /*1b50*/  UMOV UR16, UR41 ;  /* 0x0000002900107c82 */ /* 0x000fe20008000000 */
[----:B------:R-:W-:Y:S01]  /*1b60*/  UMOV UR4, UR7 ;  /* 0x0000000700047c82 */ /* 0x000fe20008000000 */
[----:B------:R-:W-:-:S05]  /*1b70*/  UMOV UR34, URZ ;  /* 0x000000ff00227c82 */ /* 0x000fca0008000000 */
.L_x_31:
[----:B------:R-:W-:Y:S01]  /*1b80*/  ULEA UR33, UR4, UR6, 0x3 ;  /* 0x0000000604217291 */ /* 0x000fe2000f8e18ff */
[----:B------:R-:W-:Y:S01]  /*1b90*/  @P3 MOV R2, 0x10000 ;  /* 0x0001000000023802 */ /* 0x000fe20000000f00 */
[----:B--234-:R-:W-:Y:S10]  /*1ba0*/  @P0 BRA `(.L_x_26) ;  /* 0x00000000000c0947 */ /* 0x01cff40003800000 */
[----:B------:R-:W-:-:S04]  /*1bb0*/  SHF.L.U32 R3, R12, 0x1f, RZ ;  /* 0x0000001f0c037819 */ /* 0x000fc800000006ff */
[----:B------:R-:W2:Y:S02]  /*1bc0*/  SYNCS.PHASECHK.TRANS64.TRYWAIT P0, [UR33+0x28], R3 ;  /* 0x00002803ff0075a7 */ /* 0x000ea40008001121 */
[----:B--2---:R-:W-:Y:S05]  /*1bd0*/  @!P0 BRA `(.L_x_27) ;  /* 0x000000a0008c8947 */ /* 0x004fea0003800000 */
.L_x_26:
[----:B------:R2:W-:Y:S01]  /*1be0*/  @P3 SYNCS.ARRIVE.TRANS64 RZ, [UR33], R2 ;  /* 0x00000002ffff39a7 */ /* 0x0005e20008000021 */
[----:B------:R-:W-:Y:S02]  /*1bf0*/  ULOP3.LUT UR5, UR23, 0x2, URZ, 0xfc, !UPT ;  /* 0x0000000217057892 */ /* 0x000fe4000f8efcff */
[----:B------:R-:W-:Y:S02]  /*1c00*/  UIADD3 UR16, UPT, UPT, UR16, 0x1, URZ ;  /* 0x0000000110107890 */ /* 0x000fe4000fffe0ff */
[----:B------:R-:W-:Y:S02]  /*1c10*/  UISETP.NE.AND UP0, UPT, UR5, 0x2, UPT ;  /* 0x000000020500788c */ /* 0x000fe4000bf05270 */
[----:B------:R-:W-:-:S07]  /*1c20*/  UISETP.NE.AND UP2, UPT, UR16, 0x1, UPT ;  /* 0x000000011000788c */ /* 0x000fce000bf45270 */
[----:B------:R-:W-:Y:S05]  /*1c30*/  BRA.U UP0, `(.L_x_28) ;  /* 0x0000000100047547 */ /* 0x000fea000b800000 */
[----:B------:R-:W-:Y:S05]  /*1c40*/  BPT.TRAP 0x1 ;  /* 0x000000040000795c */ /* 0x000fea0000300000 */
.L_x_28:
[----:B------:R-:W-:Y:S04]  /*1c50*/  BSSY.RECONVERGENT B0, `(.L_x_29) ;  /* 0x0000003000007945 */ /* 0x000fe80003800200 */
[----:B------:R-:W-:Y:S05]  /*1c60*/  @!P2 BRA `(.L_x_30) ;  /* 0x000000000004a947 */ /* 0x000fea0003800000 */
[----:B------:R-:W-:Y:S05]  /*1c70*/  BPT.TRAP 0x1 ;  /* 0x000000040000795c */ /* 0x000fea0000300000 */
.L_x_30:
[----:B------:R-:W-:Y:S05]  /*1c80*/  BSYNC.RECONVERGENT B0 ;  /* 0x0000000000007941 */ /* 0x000fea0003800200 */
.L_x_29:
[----:B------:R-:W-:Y:S02]  /*1c90*/  UIADD3 UR5, UPT, UPT, UR4, 0x1, URZ ;  /* 0x0000000104057890 */ /* 0x000fe4000fffe0ff */
[----:B------:R-:W-:Y:S02]  /*1ca0*/  UIADD3 UR14, UP1, UPT, UR26, 0x80, URZ ;  /* 0x000000801a0e7890 */ /* 0x000fe4000ff3e0ff */
[----:B------:R-:W-:Y:S02]  /*1cb0*/  UISETP.NE.AND UP0, UPT, UR5, 0x5, UPT ;  /* 0x000000050500788c */ /* 0x000fe4000bf05270 */
[----:B------:R-:W-:Y:S02]  /*1cc0*/  ULOP3.LUT UR33, UR33, 0xfefffff8, URZ, 0xc0, !UPT ;  /* 0xfefffff821217892 */ /* 0x000fe4000f8ec0ff */
[----:B------:R-:W-:Y:S02]  /*1cd0*/  USEL UR8, URZ, 0x1, UP0 ;  /* 0x00000001ff087887 */ /* 0x000fe40008000000 */
[----:B------:R-:W-:-:S02]  /*1ce0*/  USEL UR7, UR5, URZ, UP0 ;  /* 0x000000ff05077287 */ /* 0x000fc40008000000 */
[----:B------:R-:W-:Y:S02]  /*1cf0*/  UIADD3.X UR15, UPT, UPT, URZ, UR27, URZ, UP1, !UPT ;  /* 0x0000001bff0f7290 */ /* 0x000fe40008ffe4ff */
[----:B------:R-:W-:Y:S01]  /*1d00*/  ULEA UR5, UR7, UR6, 0x3 ;  /* 0x0000000607057291 */ /* 0x000fe2000f8e18ff */
[----:B------:R-:W-:Y:S01]  /*1d10*/  LOP3.LUT R12, R12, UR8, RZ, 0x3c, !PT ;  /* 0x000000080c0c7c12 */ /* 0x000fe2000f8e3cff */
[----:B------:R-:W-:Y:S02]  /*1d20*/  USHF.L.U32 UR8, UR4, 0xe, URZ ;  /* 0x0000000e04087899 */ /* 0x000fe400080006ff */
[----:B------:R-:W-:Y:S01]  /*1d30*/  UIADD3 UR4, UP0, UPT, UR26, 0x180, URZ ;  /* 0x000001801a047890 */ /* 0x000fe2000ff1e0ff */
[----:B-1----:R-:W-:Y:S01]  /*1d40*/  SHF.L.U32 R0, R12, 0x1f, RZ ;  /* 0x0000001f0c007819 */ /* 0x002fe200000006ff */
[----:B------:R-:W-:Y:S02]  /*1d50*/  ULOP3.LUT UR32, UR8, UR22, URZ, 0xfc, !UPT ;  /* 0x0000001608207292 */ /* 0x000fe4000f8efcff */
[----:B------:R-:W-:Y:S01]  /*1d60*/  UPRMT UR13, URZ, 0x5410, UR21 ;  /* 0x00005410ff0d7896 */ /* 0x000fe20008000015 */
[----:B------:R3:W4:Y:S01]  /*1d70*/  SYNCS.PHASECHK.TRANS64.TRYWAIT P0, [UR5+0x28], R0 ;  /* 0x00002800ff0075a7 */ /* 0x0007220008001105 */
[----:B------:R-:W-:-:S02]  /*1d80*/  UIADD3 UR32, UPT, UPT, UR6, 0xc400, UR32 ;  /* 0x0000c40006207890 */ /* 0x000fc4000fffe020 */
[----:B------:R-:W-:Y:S02]  /*1d90*/  UIADD3 UR8, UPT, UPT, UR6, 0x20400, UR8 ;  /* 0x0002040006087890 */ /* 0x000fe4000fffe008 */
[----:B------:R-:W-:Y:S01]  /*1da0*/  UIADD3.X UR5, UPT, UPT, URZ, UR27, URZ, UP0, !UPT ;  /* 0x0000001bff057290 */ /* 0x000fe200087fe4ff */
[----:B------:R-:W-:Y:S01]  /*1db0*/  UMOV UR18, 0x0 ;  /* 0x0000000000127882 */ /* 0x000fe20000000000 */
[----:B------:R-:W-:Y:S01]  /*1dc0*/  UMOV UR19, 0x10000000 ;  /* 0x1000000000137882 */ /* 0x000fe20000000000 */
[----:B------:R-:W-:Y:S01]  /*1dd0*/  UMOV UR10, UR34 ;  /* 0x00000022000a7c82 */ /* 0x000fe20008000000 */
[----:B------:R-:W-:Y:S01]  /*1de0*/  UMOV UR12, UR36 ;  /* 0x00000024000c7c82 */ /* 0x000fe20008000000 */
[----:B------:R-:W-:Y:S01]  /*1df0*/  UMOV UR9, UR33 ;  /* 0x0000002100097c82 */ /* 0x000fe20008000000 */
[----:B------:R1:W-:Y:S03]  /*1e00*/  UTMALDG.3D.MULTICAST.2CTA [UR32], [UR14], UR13, desc[UR18] ;  /* 0x000012200e0073b4 */ /* 0x0003e6000821180d */
[----:B------:R2:W-:Y:S01]  /*1e10*/  UTMALDG.3D.2CTA [UR8], [UR4], desc[UR18] ;  /* 0x00001208040075b4 */ /* 0x0005e20008211000 */
[----:B-1----:R-:W-:Y:S01]  /*1e20*/  UIADD3 UR34, UPT, UPT, UR34, 0x80, URZ ;  /* 0x0000008022227890 */ /* 0x002fe2000fffe0ff */
[----:B------:R-:W-:Y:S01]  /*1e30*/  UMOV UR13, UR25 ;  /* 0x00000019000d7c82 */ /* 0x000fe20008000000 */
[----:B--2---:R-:W-:Y:S01]  /*1e40*/  UMOV UR4, UR7 ;  /* 0x0000000700047c82 */ /* 0x004fe20008000000 */
[----:B------:R-:W-:Y:S09]  /*1e50*/  BRA.U UP2, `(.L_x_31) ;  /* 0xfffffffd02487547 */ /* 0x000ff2000b83ffff */
.L_x_25:
[----:B------:R-:W-:Y:S01]  /*1e60*/  ULEA UR4, UR7, UR6, 0x3 ;  /* 0x0000000607047291 */ /* 0x000fe2000f8e18ff */
[----:B-1-3--:R-:W-:Y:S01]  /*1e70*/  SHF.L.U32 R0, R12, 0x1f, RZ ;  /* 0x0000001f0c007819 */ /* 0x00afe200000006ff */
[----:B------:R-:W-:Y:S01]  /*1e80*/  @!P1 SYNCS.ARRIVE.TRANS64.A1T0 RZ, [UR6+0x98], RZ ;  /* 0x000098ffffff99a7 */ /* 0x000fe20008100006 */
[----:B------:R-:W-:-:S06]  /*1e90*/  UISETP.GT.AND UP0, UPT, UR40, UR39, UPT ;  /* 0x000000272800728c */ /* 0x000fcc000bf04270 */
[----:B--2-4-:R1:W2:Y:S03]  /*1ea0*/  SYNCS.PHASECHK.TRANS64.TRYWAIT P0, [UR4+0x28], R0 ;  /* 0x00002800ff0075a7 */ /* 0x0142a60008001104 */
[----:B------:R-:W-:Y:S05]  /*1eb0*/  BRA.U !UP0, `(.L_x_32) ;  /* 0x0000000108c47547 */ /* 0x000fea000b800000 */
[----:B------:R-:W-:Y:S01]  /*1ec0*/  UIADD3 UR24, UPT, UPT, UR44, UR13, URZ ;  /* 0x0000000d2c187290 */ /* 0x000fe2000fffe0ff */
[----:B------:R-:W-:-:S11]  /*1ed0*/  UMOV UR4, UR7 ;  /* 0x0000000700047c82 */ /* 0x000fd60008000000 */
.L_x_38:
[----:B------:R-:W-:Y:S01]  /*1ee0*/  ULEA UR17, UR4, UR6, 0x3 ;  /* 0x0000000604117291 */ /* 0x000fe2000f8e18ff */
[----:B--2---:R-:W-:Y:S01]  /*1ef0*/  @P3 MOV R2, 0x10000 ;  /* 0x0001000000023802 */ /* 0x004fe20000000f00 */
[----:B--2-4-:R-:W-:Y:S10]  /*1f00*/  @P0 BRA `(.L_x_33) ;  /* 0x00000000000c0947 */ /* 0x014ff40003800000 */
[----:B------:R-:W-:-:S04]  /*1f10*/  SHF.L.U32 R3, R12, 0x1f, RZ ;  /* 0x0000001f0c037819 */ /* 0x000fc800000006ff */
[----:B------:R-:W2:Y:S02]  /*1f20*/  SYNCS.PHASECHK.TRANS64.TRYWAIT P0, [UR17+0x28], R3 ;  /* 0x00002803ff0075a7 */ /* 0x000ea40008001111 */
[----:B--2---:R-:W-:Y:S05]  /*1f30*/  @!P0 BRA `(.L_x_34) ;  /* 0x0000009c00cc8947 */ /* 0x004fea0003800000 */
.L_x_33:
[----:B------:R2:W-:Y:S01]  /*1f40*/  @P3 SYNCS.ARRIVE.TRANS64 RZ, [UR17], R2 ;  /* 0x00000002ffff39a7 */ /* 0x0005e20008000011 */
[----:B------:R-:W-:-:S04]  /*1f50*/  ULOP3.LUT UR5, UR23, 0x2, URZ, 0xfc, !UPT ;  /* 0x0000000217057892 */ /* 0x000fc8000f8efcff */
[----:B------:R-:W-:-:S09]  /*1f60*/  UISETP.NE.AND UP0, UPT, UR5, 0x2, UPT ;  /* 0x000000020500788c */ /* 0x000fd2000bf05270 */
[----:B------:R-:W-:Y:S05]  /*1f70*/  BRA.U UP0, `(.L_x_35) ;  /* 0x0000000100047547 */ /* 0x000fea000b800000 */
[----:B------:R-:W-:Y:S05]  /*1f80*/  BPT.TRAP 0x1 ;  /* 0x000000040000795c */ /* 0x000fea0000300000 */
.L_x_35:
[----:B------:R-:W-:Y:S04]  /*1f90*/  BSSY.RECONVERGENT B0, `(.L_x_36) ;  /* 0x0000003000007945 */ /* 0x000fe80003800200 */
[----:B------:R-:W-:Y:S05]  /*1fa0*/  @!P2 BRA `(.L_x_37) ;  /* 0x000000000004a947 */ /* 0x000fea0003800000 */
[----:B------:R-:W-:Y:S05]  /*1fb0*/  BPT.TRAP 0x1 ;  /* 0x000000040000795c */ /* 0x000fea0000300000 */
.L_x_37:
[----:B------:R-:W-:Y:S05]  /*1fc0*/  BSYNC.RECONVERGENT B0 ;  /* 0x0000000000007941 */ /* 0x000fea0003800200 */
.L_x_36:
[----:B------:R-:W-:Y:S02]  /*1fd0*/  UIADD3 UR5, UPT, UPT, UR4, 0x1, URZ ;  /* 0x0000000104057890 */ /* 0x000fe4000fffe0ff */
[----:B------:R-:W-:Y:S02]  /*1fe0*/  USHF.L.U32 UR18, UR13, 0x7, URZ ;  /* 0x000000070d127899 */ /* 0x000fe400080006ff */
[----:B------:R-:W-:Y:S02]  /*1ff0*/  UISETP.NE.AND UP0, UPT, UR5, 0x5, UPT ;  /* 0x000000050500788c */ /* 0x000fe4000bf05270 */
[----:B------:R-:W-:Y:S02]  /*2000*/  ULOP3.LUT UR17, UR17, 0xfefffff8, URZ, 0xc0, !UPT ;  /* 0xfefffff811117892 */ /* 0x000fe4000f8ec0ff */
[----:B------:R-:W-:Y:S02]  /*2010*/  USEL UR8, URZ, 0x1, UP0 ;  /* 0x00000001ff087887 */ /* 0x000fe40008000000 */
[----:B------:R-:W-:-:S02]  /*2020*/  USEL UR7, UR5, URZ, UP0 ;  /* 0x000000ff05077287 */ /* 0x000fc40008000000 */
[----:B------:R-:W-:Y:S02]  /*2030*/  UIADD3 UR14, UP0, UPT, UR26, 0x180, URZ ;  /* 0x000001801a0e7890 */ /* 0x000fe4000ff1e0ff */
        /* <DEDUP_REMOVED lines=9> */
[----:B------:R-:W-:Y:S02]  /*20d0*/  UIADD3.X UR5, UPT, UPT, URZ, UR27, URZ, UP1, !UPT ;  /* 0x0000001bff057290 */ /* 0x000fe40008ffe4ff */
[----:B------:R-:W-:Y:S02]  /*20e0*/  UIADD3 UR8, UPT, UPT, UR6, 0x20400, UR8 ;  /* 0x0002040006087890 */ /* 0x000fe4000fffe008 */
[----:B------:R-:W-:Y:S01]  /*20f0*/  UIADD3.X UR15, UPT, UPT, URZ, UR27, URZ, UP0, !UPT ;  /* 0x0000001bff0f7290 */ /* 0x000fe200087fe4ff */
[----:B------:R-:W-:Y:S01]  /*2100*/  UMOV UR28, 0x0 ;  /* 0x00000000001c7882 */ /* 0x000fe20000000000 */
[----:B------:R-:W-:Y:S01]  /*2110*/  UMOV UR29, 0x10000000 ;  /* 0x10000000001d7882 */ /* 0x000fe20000000000 */
[----:B------:R-:W-:Y:S01]  /*2120*/  UMOV UR19, UR35 ;  /* 0x0000002300137c82 */ /* 0x000fe20008000000 */
[----:B------:R-:W-:Y:S01]  /*2130*/  UMOV UR20, UR36 ;  /* 0x0000002400147c82 */ /* 0x000fe20008000000 */
[----:B------:R-:W-:Y:S01]  /*2140*/  UMOV UR12, UR36 ;  /* 0x00000024000c7c82 */ /* 0x000fe20008000000 */
[----:B------:R1:W-:Y:S01]  /*2150*/  UTMALDG.3D.MULTICAST.2CTA [UR16], [UR4], UR10, desc[UR28] ;  /* 0x00001c10040073b4 */ /* 0x0003e2000821180a */
[----:B------:R-:W-:Y:S01]  /*2160*/  UMOV UR9, UR17 ;  /* 0x0000001100097c82 */ /* 0x000fe20008000000 */
[----:B------:R-:W-:-:S04]  /*2170*/  UIADD3 UR13, UPT, UPT, UR13, 0x1, URZ ;  /* 0x000000010d0d7890 */ /* 0x000fc8000fffe0ff */
[----:B------:R-:W-:Y:S01]  /*2180*/  UISETP.NE.AND UP0, UPT, UR13, UR24, UPT ;  /* 0x000000180d00728c */ /* 0x000fe2000bf05270 */
[----:B-1----:R-:W-:Y:S01]  /*2190*/  UMOV UR10, UR18 ;  /* 0x00000012000a7c82 */ /* 0x002fe20008000000 */
[----:B------:R-:W-:Y:S01]  /*21a0*/  UMOV UR4, UR7 ;  /* 0x0000000700047c82 */ /* 0x000fe20008000000 */
[----:B------:R3:W-:Y:S06]  /*21b0*/  UTMALDG.3D.2CTA [UR8], [UR14], desc[UR28] ;  /* 0x00001c080e0075b4 */ /* 0x0007ec0008211000 */
[----:B---3--:R-:W-:Y:S05]  /*21c0*/  BRA.U UP0, `(.L_x_38) ;  /* 0xfffffffd00447547 */ /* 0x008fea000b83ffff */
.L_x_32:
[C---:B------:R-:W-:Y:S01]  /*21d0*/  LEA R3, R11.reuse, UR6, 0x3 ;  /* 0x000000060b037c11 */ /* 0x040fe2000f8e18ff */
[----:B------:R-:W-:Y:S01]  /*21e0*/  NOP ;  /* 0x0000000000007918 */ /* 0x000fe20000000000 */
[----:B-1----:R-:W-:Y:S02]  /*21f0*/  SHF.L.U32 R0, R10, 0x1f, RZ ;  /* 0x0000001f0a007819 */ /* 0x002fe400000006ff */
[----:B------:R-:W-:Y:S02]  /*2200*/  LEA R5, R11, UR6, 0x4 ;  /* 0x000000060b057c11 */ /* 0x000fe4000f8e20ff */
[----:B--2-4-:R-:W1:Y:S02]  /*2210*/  SYNCS.PHASECHK.TRANS64.TRYWAIT P0, [R3+URZ+0xa0], R0 ;  /* 0x0000a000030075a7 */ /* 0x014e6400080011ff */
[----:B-1----:R-:W-:Y:S05]  /*2220*/  @!P0 BRA `(.L_x_39) ;  /* 0x0000009c00288947 */ /* 0x002fea0003800000 */
.L_x_148:
[----:B------:R-:W2:Y:S01]  /*2230*/  LDS.128 R4, [R5+0x110] ;  /* 0x0001100005047984 */ /* 0x000ea20000000c00 */
[----:B------:R-:W-:Y:S01]  /*2240*/  UISETP.GE.AND UP0, UPT, UR42, 0x1, UPT ;  /* 0x000000012a00788c */ /* 0x000fe2000bf06270 */
[----:B------:R-:W-:Y:S01]  /*2250*/  @!PT LDS RZ, [RZ] ;  /* 0x00000000fffff984 */ /* 0x000fe20000000800 */
[----:B------:R-:W-:Y:S01]  /*2260*/  @!PT LDS RZ, [RZ] ;  /* 0x00000000fffff984 */ /* 0x000fe20000000800 */
[----:B------:R-:W-:Y:S01]  /*2270*/  @!PT LDS RZ, [RZ] ;  /* 0x00000000fffff984 */ /* 0x000fe20000000800 */
[----:B------:R-:W-:Y:S01]  /*2280*/  @!PT LDS RZ, [RZ] ;  /* 0x00000000fffff984 */ /* 0x000fe20000000800 */
[----:B------:R3:W-:Y:S06]  /*2290*/  MEMBAR.ALL.CTA ;  /* 0x0000000000007992 */ /* 0x0007ec0000008000 */
[----:B---3--:R-:W3:Y:S01]  /*22a0*/  FENCE.VIEW.ASYNC.S ;  /* 0x00000000000073c6 */ /* 0x008ee20000000000 */
[----:B--2---:R-:W-:-:S13]  /*22b0*/  LOP3.LUT P0, RZ, R6, 0x1, RZ, 0xc0, !PT ;  /* 0x0000000106ff7812 */ /* 0x004fda000780c0ff */
[----:B---3--:R-:W-:Y:S01]  /*22c0*/  VOTEU.ANY UP1, P0 ;  /* 0x0000000000ff7886 */ /* 0x008fe20000020100 */
[----:B------:R-:W-:-:S13]  /*22d0*/  PLOP3.LUT P0, PT, PT, PT, UP1, 0x80, 0x8 ;  /* 0x000000000008781c */ /* 0x000fda0003f0f018 */
[----:B-1----:R-:W-:Y:S02]  /*22e0*/  @P0 LOP3.LUT R0, R5, 0xffff, RZ, 0xc0, !PT ;  /* 0x0000ffff05000812 */ /* 0x002fe400078ec0ff */
[----:B------:R-:W-:Y:S02]  /*22f0*/  @P0 MOV R2, R4 ;  /* 0x0000000400020202 */ /* 0x000fe40000000f00 */
[----:B------:R-:W-:Y:S01]  /*2300*/  @P0 R2UR UR5, R0 ;  /* 0x00000000000502ca */ /* 0x000fe200000e0000 */
[----:B------:R-:W-:Y:S01]  /*2310*/  VIADD R0, R3, 0xb0 ;  /* 0x000000b003007836 */ /* 0x000fe20000000000 */
[----:B------:R-:W-:Y:S02]  /*2320*/  @P0 SHF.R.U32.HI R4, RZ, 0x10, R5 ;  /* 0x00000010ff040819 */ /* 0x000fe40000011605 */
[----:B------:R-:W-:Y:S02]  /*2330*/  @P0 R2UR UR8, R2 ;  /* 0x00000000020802ca */ /* 0x000fe400000e0000 */
[----:B------:R-:W-:-:S02]  /*2340*/  PRMT R0, RZ, 0x654, R0 ;  /* 0x00000654ff007816 */ /* 0x000fc40000000000 */
[----:B------:R-:W-:Y:S02]  /*2350*/  @P0 R2UR UR4, R4 ;  /* 0x00000000040402ca */ /* 0x000fe400000e0000 */
[----:B------:R1:W-:Y:S03]  /*2360*/  SYNCS.ARRIVE.TRANS64.RED.A1T0 RZ, [R0+URZ], RZ ;  /* 0x000000ff00ff79a7 */ /* 0x0003e600081004ff */
[----:B------:R-:W-:-:S04]  /*2370*/  @UP1 UMOV UR30, UR5 ;  /* 0x00000005001e1c82 */ /* 0x000fc80008000000 */
[----:B------:R-:W-:-:S04]  /*2380*/  @UP1 UMOV UR31, UR8 ;  /* 0x00000008001f1c82 */ /* 0x000fc80008000000 */
[----:B------:R-:W-:Y:S01]  /*2390*/  @UP1 UMOV UR36, UR4 ;  /* 0x0000000400241c82 */ /* 0x000fe20008000000 */
[----:B------:R-:W-:Y:S05]  /*23a0*/  BRA.U !UP0, `(.L_x_40) ;  /* 0x0000000108d47547 */ /* 0x000fea000b800000 */
[----:B------:R-:W2:Y:S01]  /*23b0*/  LDCU.128 UR12, c[0x0][0xb10] ;  /* 0x00016200ff0c77ac */ /* 0x000ea20008000c00 */
[----:B------:R-:W3:Y:S01]  /*23c0*/  LDCU UR24, c[0x0][0xb20] ;  /* 0x00016400ff1877ac */ /* 0x000ee20008000800 */
[----:B------:R-:W4:Y:S01]  /*23d0*/  LDCU UR20, c[0x0][0xb0c] ;  /* 0x00016180ff1477ac */ /* 0x000f220008000800 */
[----:B------:R-:W1:Y:S01]  /*23e0*/  LDCU.64 UR10, c[0x0][0xb28] ;  /* 0x00016500ff0a77ac */ /* 0x000e620008000a00 */
[----:B------:R-:W-:Y:S02]  /*23f0*/  UISETP.NE.AND UP3, UPT, UR42, 0x1, UPT ;  /* 0x000000012a00788c */ /* 0x000fe4000bf65270 */
[----:B--2---:R-:W-:Y:S02]  /*2400*/  UIMAD.WIDE.U32 UR8, UR37, UR15, URZ ;  /* 0x0000000f250872a5 */ /* 0x004fe4000f8e00ff */
[----:B------:R-:W-:Y:S02]  /*2410*/  UIMAD.WIDE.U32 UR4, UR38, UR12, URZ ;  /* 0x0000000c260472a5 */ /* 0x000fe4000f8e00ff */
[----:B------:R-:W-:-:S02]  /*2420*/  UISETP.NE.AND UP0, UPT, UR14, 0x1, UPT ;  /* 0x000000010e00788c */ /* 0x000fc4000bf05270 */
[----:B------:R-:W-:Y:S01]  /*2430*/  UIMAD.WIDE.U32 UR28, UR30, UR15, URZ ;  /* 0x0000000f1e1c72a5 */ /* 0x000fe2000f8e00ff */
[----:B------:R-:W-:Y:S02]  /*2440*/  UMOV UR8, UR9 ;  /* 0x0000000900087c82 */ /* 0x000fe40008000000 */
[----:B------:R-:W-:Y:S01]  /*2450*/  UMOV UR4, UR5 ;  /* 0x0000000500047c82 */ /* 0x000fe20008000000 */
[----:B---3--:R-:W-:Y:S02]  /*2460*/  USHF.R.U32.HI UR8, URZ, UR24, UR8 ;  /* 0x00000018ff087299 */ /* 0x008fe40008011608 */
[----:B----4-:R-:W-:Y:S02]  /*2470*/  UISETP.NE.AND UP2, UPT, UR20, 0x1, UPT ;  /* 0x000000011400788c */ /* 0x010fe4000bf45270 */
[----:B------:R-:W-:Y:S02]  /*2480*/  USHF.R.U32.HI UR4, URZ, UR13, UR4 ;  /* 0x0000000dff047299 */ /* 0x000fe40008011604 */
[----:B------:R-:W-:-:S02]  /*2490*/  USEL UR5, UR37, UR8, !UP0 ;  /* 0x0000000825057287 */ /* 0x000fc4000c000000 */
[----:B------:R-:W-:Y:S02]  /*24a0*/  USEL UR8, UR38, UR4, !UP2 ;  /* 0x0000000426087287 */ /* 0x000fe4000d000000 */
[----:B-1----:R-:W-:Y:S01]  /*24b0*/  UIMAD.WIDE.U32 UR16, UR5, UR10, URZ ;  /* 0x0000000a051072a5 */ /* 0x002fe2000f8e00ff */
[----:B------:R-:W-:Y:S01]  /*24c0*/  UMOV UR4, UR29 ;  /* 0x0000001d00047c82 */ /* 0x000fe20008000000 */
[----:B------:R-:W-:Y:S02]  /*24d0*/  UIMAD.WIDE.U32 UR18, UR31, UR12, URZ ;  /* 0x0000000c1f1272a5 */ /* 0x000fe4000f8e00ff */
[----:B------:R-:W-:-:S03]  /*24e0*/  UIMAD.WIDE.U32 UR28, UR8, UR10, URZ ;  /* 0x0000000a081c72a5 */ /* 0x000fc6000f8e00ff */
[----:B------:R-:W-:Y:S01]  /*24f0*/  UMOV UR16, UR17 ;  /* 0x0000001100107c82 */ /* 0x000fe20008000000 */
[----:B------:R-:W-:Y:S02]  /*2500*/  USHF.R.U32.HI UR4, URZ, UR24, UR4 ;  /* 0x00000018ff047299 */ /* 0x000fe40008011604 */
[----:B------:R-:W-:Y:S01]  /*2510*/  @UP3 USHF.R.U32.HI UR5, URZ, UR11, UR16 ;  /* 0x0000000bff053299 */ /* 0x000fe20008011610 */
[----:B------:R-:W-:Y:S01]  /*2520*/  UMOV UR18, UR19 ;  /* 0x0000001300127c82 */ /* 0x000fe20008000000 */
[----:B------:R-:W-:Y:S01]  /*2530*/  UMOV UR28, UR29 ;  /* 0x0000001d001c7c82 */ /* 0x000fe20008000000 */
[----:B------:R-:W-:Y:S02]  /*2540*/  USHF.R.U32.HI UR13, URZ, UR13, UR18 ;  /* 0x0000000dff0d7299 */ /* 0x000fe40008011612 */
[----:B------:R-:W-:Y:S02]  /*2550*/  USEL UR4, UR30, UR4, !UP0 ;  /* 0x000000041e047287 */ /* 0x000fe4000c000000 */
[----:B------:R-:W-:-:S02]  /*2560*/  @UP3 USHF.R.U32.HI UR8, URZ, UR11, UR28 ;  /* 0x0000000bff083299 */ /* 0x000fc4000801161c */
[----:B------:R-:W-:Y:S02]  /*2570*/  UIMAD UR9, UR42, UR5, URZ ;  /* 0x000000052a0972a4 */ /* 0x000fe4000f8e02ff */
[----:B------:R-:W-:Y:S02]  /*2580*/  USEL UR5, UR31, UR13, !UP2 ;  /* 0x0000000d1f057287 */ /* 0x000fe4000d000000 */
[----:B------:R-:W-:Y:S02]  /*2590*/  UIMAD UR12, UR42, UR8, URZ ;  /* 0x000000082a0c72a4 */ /* 0x000fe4000f8e02ff */
[----:B------:R-:W-:Y:S02]  /*25a0*/  UISETP.GE.AND UP0, UPT, UR4, UR9, UPT ;  /* 0x000000090400728c */ /* 0x000fe4000bf06270 */
[----:B------:R-:W-:Y:S02]  /*25b0*/  UIMAD.WIDE.U32 UR16, UR4, UR10, URZ ;  /* 0x0000000a041072a5 */ /* 0x000fe4000f8e00ff */
[----:B------:R-:W-:-:S02]  /*25c0*/  UISETP.GE.OR UP0, UPT, UR5, UR12, UP0 ;  /* 0x0000000c0500728c */ /* 0x000fc40008706670 */
        /* <DEDUP_REMOVED lines=19> */
.L_x_40:
[----:B------:R-:W2:Y:S02]  /*2700*/  LDCU UR4, c[0x0][0xb30] ;  /* 0x00016600ff0477ac */ /* 0x000ea40008000800 */
[----:B--2---:R-:W-:-:S09]  /*2710*/  UISETP.NE.AND UP0, UPT, UR4, 0x1, UPT ;  /* 0x000000010400788c */ /* 0x004fd2000bf05270 */
[----:B------:R-:W-:Y:S05]  /*2720*/  BRA.U UP0, `(.L_x_41) ;  /* 0x0000000100447547 */ /* 0x000fea000b800000 */
[----:B------:R-:W2:Y:S01]  /*2730*/  LDCU.128 UR12, c[0x0][0xb10] ;  /* 0x00016200ff0c77ac */ /* 0x000ea20008000c00 */
[----:B------:R-:W3:Y:S01]  /*2740*/  LDCU UR10, c[0x0][0xb0c] ;  /* 0x00016180ff0a77ac */ /* 0x000ee20008000800 */
[----:B------:R-:W4:Y:S01]  /*2750*/  LDCU UR11, c[0x0][0xb20] ;  /* 0x00016400ff0b77ac */ /* 0x000f220008000800 */
[----:B--2---:R-:W-:Y:S02]  /*2760*/  UIMAD.WIDE.U32 UR8, UR31, UR12, URZ ;  /* 0x0000000c1f0872a5 */ /* 0x004fe4000f8e00ff */
[----:B------:R-:W-:Y:S02]  /*2770*/  UIMAD.WIDE.U32 UR4, UR30, UR15, URZ ;  /* 0x0000000f1e0472a5 */ /* 0x000fe4000f8e00ff */
[----:B---3--:R-:W-:Y:S02]  /*2780*/  UISETP.NE.AND UP2, UPT, UR10, 0x1, UPT ;  /* 0x000000010a00788c */ /* 0x008fe4000bf45270 */
[----:B------:R-:W-:Y:S01]  /*2790*/  UISETP.NE.AND UP0, UPT, UR14, 0x1, UPT ;  /* 0x000000010e00788c */ /* 0x000fe2000bf05270 */
[----:B------:R-:W-:-:S02]  /*27a0*/  UMOV UR8, UR9 ;  /* 0x0000000900087c82 */ /* 0x000fc40008000000 */
[----:B------:R-:W-:Y:S01]  /*27b0*/  UMOV UR4, UR5 ;  /* 0x0000000500047c82 */ /* 0x000fe20008000000 */
[----:B------:R-:W-:Y:S02]  /*27c0*/  USHF.R.U32.HI UR13, URZ, UR13, UR8 ;  /* 0x0000000dff0d7299 */ /* 0x000fe40008011608 */
[----:B----4-:R-:W-:Y:S02]  /*27d0*/  USHF.R.U32.HI UR4, URZ, UR11, UR4 ;  /* 0x0000000bff047299 */ /* 0x010fe40008011604 */
[----:B------:R-:W-:Y:S02]  /*27e0*/  USEL UR5, UR31, UR13, !UP2 ;  /* 0x0000000d1f057287 */ /* 0x000fe4000d000000 */
[----:B------:R-:W-:-:S04]  /*27f0*/  USEL UR4, UR30, UR4, !UP0 ;  /* 0x000000041e047287 */ /* 0x000fc8000c000000 */
[----:B------:R-:W-:Y:S02]  /*2800*/  UIADD3 UR8, UPT, UPT, UR5, -UR4, URZ ;  /* 0x8000000405087290 */ /* 0x000fe4000fffe0ff */
[----:B------:R-:W-:Y:S02]  /*2810*/  UIADD3 UR4, UPT, UPT, -UR5, UR4, URZ ;  /* 0x0000000405047290 */ /* 0x000fe4000fffe1ff */
[----:B------:R-:W-:Y:S02]  /*2820*/  UIMAD UR30, UR8, UR14, UR30 ;  /* 0x0000000e081e72a4 */ /* 0x000fe4000f8e021e */
[----:B------:R-:W-:-:S12]  /*2830*/  UIMAD UR31, UR4, UR10, UR31 ;  /* 0x0000000a041f72a4 */ /* 0x000fd8000f8e021f */
.L_x_41:
[----:B------:R-:W-:Y:S01]  /*2840*/  VIADD R11, R11, 0x1 ;  /* 0x000000010b0b7836 */ /* 0x000fe20000000000 */
[----:B------:R-:W-:Y:S02]  /*2850*/  R2UR UR5, R161 ;  /* 0x00000000a10572ca */ /* 0x000fe400000e0000 */
[----:B------:R-:W-:Y:S02]  /*2860*/  R2UR UR4, R160 ;  /* 0x00000000a00472ca */ /* 0x000fe400000e0000 */
[C---:B------:R-:W-:Y:S02]  /*2870*/  ISETP.NE.AND P0, PT, R11.reuse, 0x2, PT ;  /* 0x000000020b00780c */ /* 0x040fe40003f05270 */
[----:B------:R-:W-:Y:S02]  /*2880*/  PLOP3.LUT P1, PT, PT, PT, PT, 0x80, 0x8 ;  /* 0x000000000008781c */ /* 0x000fe40003f2f070 */
[----:B------:R-:W-:Y:S02]  /*2890*/  SEL R3, RZ, 0x1, P0 ;  /* 0x00000001ff037807 */ /* 0x000fe40000000000 */
[----:B------:R-:W-:-:S02]  /*28a0*/  SEL R11, R11, RZ, P0 ;  /* 0x000000ff0b0b7207 */ /* 0x000fc40000000000 */
[----:B------:R-:W-:Y:S01]  /*28b0*/  LOP3.LUT R10, R10, R3, RZ, 0x3c, !PT ;  /* 0x000000030a0a7212 */ /* 0x000fe200078e3cff */
[----:B------:R-:W-:Y:S02]  /*28c0*/  UIADD3 UR16, UPT, UPT, UR31, UR5, URZ ;  /* 0x000000051f107290 */ /* 0x000fe4000fffe0ff */
[----:B------:R-:W-:Y:S01]  /*28d0*/  UIADD3 UR20, UPT, UPT, UR30, UR4, URZ ;  /* 0x000000041e147290 */ /* 0x000fe2000fffe0ff */
[----:B------:R-:W-:Y:S11]  /*28e0*/  BRA.U UP1, `(.L_x_42) ;  /* 0xfffffff101247547 */ /* 0x000ff6000b83ffff */
[----:B------:R-:W-:Y:S01]  /*28f0*/  UIADD3 UR8, UPT, UPT, UR6, 0x28, URZ ;  /* 0x0000002806087890 */ /* 0x000fe2000fffe0ff */
[----:B------:R-:W-:-:S03]  /*2900*/  SHF.L.U32 R3, R12, 0x1f, RZ ;  /* 0x0000001f0c037819 */ /* 0x000fc600000006ff */
[----:B------:R-:W-:-:S09]  /*2910*/  ULEA UR4, UR7, UR8, 0x3 ;  /* 0x0000000807047291 */ /* 0x000fd2000f8e18ff */
[----:B------:R-:W2:Y:S02]  /*2920*/  SYNCS.PHASECHK.TRANS64.TRYWAIT P0, [UR4], R3 ;  /* 0x00000003ff0075a7 */ /* 0x000ea40008001104 */
[----:B--2---:R-:W-:Y:S05]  /*2930*/  @!P0 BRA `(.L_x_43) ;  /* 0x0000009400788947 */ /* 0x004fea0003800000 */
.L_x_150:
[----:B------:R-:W-:-:S04]  /*2940*/  UIADD3 UR4, UPT, UPT, UR7, 0x1, URZ ;  /* 0x0000000107047890 */ /* 0x000fc8000fffe0ff */
[----:B------:R-:W-:-:S04]  /*2950*/  UISETP.NE.AND UP0, UPT, UR4, 0x5, UPT ;  /* 0x000000050400788c */ /* 0x000fc8000bf05270 */
[----:B------:R-:W-:Y:S02]  /*2960*/  USEL UR6, URZ, 0x1, UP0 ;  /* 0x00000001ff067887 */ /* 0x000fe40008000000 */
[----:B------:R-:W-:-:S04]  /*2970*/  USEL UR4, UR4, URZ, UP0 ;  /* 0x000000ff04047287 */ /* 0x000fc80008000000 */
[----:B------:R-:W-:Y:S01]  /*2980*/  ULEA UR5, UR4, UR8, 0x3 ;  /* 0x0000000804057291 */ /* 0x000fe2000f8e18ff */
[----:B------:R-:W-:-:S04]  /*2990*/  LOP3.LUT R2, R12, UR6, RZ, 0x3c, !PT ;  /* 0x000000060c027c12 */ /* 0x000fc8000f8e3cff */
[----:B-1----:R-:W-:-:S04]  /*29a0*/  SHF.L.U32 R3, R2, 0x1f, RZ ;  /* 0x0000001f02037819 */ /* 0x002fc800000006ff */
[----:B------:R-:W1:Y:S02]  /*29b0*/  SYNCS.PHASECHK.TRANS64.TRYWAIT P0, [UR5], R3 ;  /* 0x00000003ff0075a7 */ /* 0x000e640008001105 */
[----:B-1----:R-:W-:Y:S05]  /*29c0*/  @!P0 BRA `(.L_x_44) ;  /* 0x00000094006c8947 */ /* 0x002fea0003800000 */
.L_x_152:
        /* <DEDUP_REMOVED lines=9> */
.L_x_154:
        /* <DEDUP_REMOVED lines=9> */
.L_x_156:
[----:B------:R-:W-:-:S04]  /*2af0*/  UIADD3 UR4, UPT, UPT, UR4, 0x1, URZ ;  /* 0x0000000104047890 */ /* 0x000fc8000fffe0ff */
[----:B------:R-:W-:-:S04]  /*2b00*/  UISETP.NE.AND UP0, UPT, UR4, 0x5, UPT ;  /* 0x000000050400788c */ /* 0x000fc8000bf05270 */
[----:B------:R-:W-:Y:S02]  /*2b10*/  USEL UR5, URZ, 0x1, UP0 ;  /* 0x00000001ff057887 */ /* 0x000fe40008000000 */
[----:B------:R-:W-:-:S04]  /*2b20*/  USEL UR4, UR4, URZ, UP0 ;  /* 0x000000ff04047287 */ /* 0x000fc80008000000 */
[----:B------:R-:W-:Y:S01]  /*2b30*/  ULEA UR4, UR4, UR8, 0x3 ;  /* 0x0000000804047291 */ /* 0x000fe2000f8e18ff */
[----:B-1----:R-:W-:-:S04]  /*2b40*/  LOP3.LUT R3, R2, UR5, RZ, 0x3c, !PT ;  /* 0x0000000502037c12 */ /* 0x002fc8000f8e3cff */
[----:B------:R-:W-:Y:S01]  /*2b50*/  SHF.L.U32 R3, R3, 0x1f, RZ ;  /* 0x0000001f03037819 */ /* 0x000fe200000006ff */
[----:B------:R-:W-:-:S07]  /*2b60*/  IMAD.U32 R0, RZ, RZ, UR4 ;  /* 0x00000004ff007e24 */ /* 0x000fce000f8e00ff */
.L_x_47:
[----:B-1----:R1:W2:Y:S02]  /*2b70*/  SYNCS.PHASECHK.TRANS64.TRYWAIT P0, [R0+URZ], R3 ;  /* 0x00000003000075a7 */ /* 0x0022a400080011ff */
[----:B--2---:R-:W-:Y:S05]  /*2b80*/  @!P0 NANOSLEEP.SYNCS 0x989680 ;  /* 0x009896800000895d */ /* 0x004fea0003900000 */
[----:B------:R-:W2:Y:S02]  /*2b90*/  @!P0 SYNCS.PHASECHK.TRANS64 P0, [R0+URZ], R3 ;  /* 0x00000003000085a7 */ /* 0x000ea400080010ff */
[----:B--2---:R-:W-:Y:S05]  /*2ba0*/  @P0 EXIT ;  /* 0x000000000000094d */ /* 0x004fea0003800000 */
[----:B------:R-:W-:Y:S05]  /*2bb0*/  BRA `(.L_x_47) ;  /* 0xfffffffc00ec7947 */ /* 0x000fea000383ffff */
.L_x_22:
[----:B------:R-:W-:-:S04]  /*2bc0*/  UISETP.NE.AND UP0, UPT, UR45, URZ, UPT ;  /* 0x000000ff2d00728c */ /* 0x000fc8000bf05270 */
[----:B------:R-:W-:-:S09]  /*2bd0*/  UISETP.NE.OR UP0, UPT, UR17, 0x1, UP0 ;  /* 0x000000011100788c */ /* 0x000fd20008705670 */
[----:B------:R-:W-:Y:S05]  /*2be0*/  BRA.U UP0, `(.L_x_48) ;  /* 0x0000000500487547 */ /* 0x000fea000b800000 */
[----:B------:R-:W-:Y:S01]  /*2bf0*/  ISETP.GE.U32.AND P2, PT, R3, 0x4, PT ;  /* 0x000000040300780c */ /* 0x000fe20003f46070 */
[----:B------:R-:W-:Y:S01]  /*2c00*/  IMAD.MOV.U32 R12, RZ, RZ, 0x1 ;  /* 0x00000001ff0c7424 */ /* 0x000fe200078e00ff */
[----:B------:R-:W-:Y:S02]  /*2c10*/  CS2R R10, SRZ ;  /* 0x00000000000a7805 */ /* 0x000fe4000001ff00 */
[----:B------:R-:W-:Y:S01]  /*2c20*/  CS2R R8, SRZ ;  /* 0x0000000000087805 */ /* 0x000fe2000001ff00 */
[----:B------:R-:W-:Y:S01]  /*2c30*/  UMOV UR6, 0x400 ;  /* 0x0000040000067882 */ /* 0x000fe20000000000 */
[----:B------:R-:W-:Y:S01]  /*2c40*/  UMOV UR5, URZ ;  /* 0x000000ff00057c82 */ /* 0x000fe20008000000 */
[----:B------:R-:W-:-:S12]  /*2c50*/  ULEA UR6, UR45, UR6, 0x18 ;  /* 0x000000062d067291 */ /* 0x000fd8000f8ec0ff */
.L_x_52:
[----:B------:R-:W-:Y:S02]  /*2c60*/  LEA R0, R8, UR6, 0x3 ;  /* 0x0000000608007c11 */ /* 0x000fe4000f8e18ff */
[----:B------:R-:W-:-:S03]  /*2c70*/  SHF.L.U32 R5, R9, 0x1f, RZ ;  /* 0x0000001f09057819 */ /* 0x000fc600000006ff */
[----:B------:R-:W-:Y:S01]  /*2c80*/  VIADD R4, R0, 0xf0 ;  /* 0x000000f000047836 */ /* 0x000fe20000000000 */
[----:B------:R-:W1:Y:S02]  /*2c90*/  SYNCS.PHASECHK.TRANS64.TRYWAIT P0, [R0+URZ+0xe0], R5 ;  /* 0x0000e005000075a7 */ /* 0x000e6400080011ff */
[----:B-1----:R-:W-:Y:S05]  /*2ca0*/  @!P0 BRA `(.L_x_49) ;  /* 0x0000009000fc8947 */ /* 0x002fea0003800000 */
.L_x_157:
[----:B------:R-:W-:Y:S01]  /*2cb0*/  ULEA UR4, UR5, UR6, 0x3 ;  /* 0x0000000605047291 */ /* 0x000fe2000f8e18ff */
[----:B------:R-:W-:Y:S01]  /*2cc0*/  PRMT R4, RZ, 0x654, R4 ;  /* 0x00000654ff047816 */ /* 0x000fe20000000004 */
[----:B-1----:R-:W-:Y:S01]  /*2cd0*/  @!P2 IMAD.MOV.U32 R5, RZ, RZ, 0x10 ;  /* 0x00000010ff05a424 */ /* 0x002fe200078e00ff */
[----:B------:R-:W-:Y:S01]  /*2ce0*/  SHF.L.U32 R7, R12, 0x1f, RZ ;  /* 0x0000001f0c077819 */ /* 0x000fe200000006ff */
[----:B------:R-:W-:Y:S01]  /*2cf0*/  UIADD3 UR7, UPT, UPT, UR4, 0xa0, URZ ;  /* 0x000000a004077890 */ /* 0x000fe2000fffe0ff */
[----:B------:R1:W-:Y:S05]  /*2d00*/  SYNCS.ARRIVE.TRANS64.RED.A1T0 RZ, [R4+URZ], RZ ;  /* 0x000000ff04ff79a7 */ /* 0x0003ea00081004ff */
[----:B------:R-:W-:Y:S01]  /*2d10*/  IMAD.U32 R0, RZ, RZ, UR7 ;  /* 0x00000007ff007e24 */ /* 0x000fe2000f8e00ff */
[----:B------:R-:W2:Y:S04]  /*2d20*/  SYNCS.PHASECHK.TRANS64.TRYWAIT P0, [UR4+0xb0], R7 ;  /* 0x0000b007ff0075a7 */ /* 0x000ea80008001104 */
[----:B------:R-:W-:Y:S01]  /*2d30*/  PRMT R13, R3, 0x654, R0 ;  /* 0x00000654030d7816 */ /* 0x000fe20000000000 */
[----:B-12---:R-:W-:Y:S06]  /*2d40*/  @!P0 BRA `(.L_x_50) ;  /* 0x0000009000e88947 */ /* 0x006fec0003800000 */
.L_x_159:
[----:B------:R-:W-:Y:S01]  /*2d50*/  ULEA UR8, UR5, UR6, 0x4 ;  /* 0x0000000605087291 */ /* 0x000fe2000f8e20ff */
[----:B------:R-:W-:Y:S01]  /*2d60*/  SEL R2, R13, R2, !P2 ;  /* 0x000000020d027207 */ /* 0x000fe20005000000 */
[----:B------:R-:W-:Y:S01]  /*2d70*/  UIADD3 UR9, UPT, UPT, UR4, 0xa0, URZ ;  /* 0x000000a004097890 */ /* 0x000fe2000fffe0ff */
[----:B-1----:R-:W-:Y:S01]  /*2d80*/  LEA R0, R11, UR6, 0x3 ;  /* 0x000000060b007c11 */ /* 0x002fe2000f8e18ff */
[----:B------:R-:W-:Y:S01]  /*2d90*/  UIADD3 UR8, UPT, UPT, UR8, 0x110, URZ ;  /* 0x0000011008087890 */ /* 0x000fe2000fffe0ff */
[----:B------:R1:W-:Y:S01]  /*2da0*/  @!P2 SYNCS.ARRIVE.TRANS64.RED RZ, [R2+URZ], R5 ;  /* 0x0000000502ffa9a7 */ /* 0x0003e200080004ff */
[----:B------:R-:W-:Y:S01]  /*2db0*/  UIADD3 UR4, UPT, UPT, UR5, 0x1, URZ ;  /* 0x0000000105047890 */ /* 0x000fe2000fffe0ff */
[----:B------:R-:W-:-:S03]  /*2dc0*/  VIADD R8, R8, 0x1 ;  /* 0x0000000108087836 */ /* 0x000fc60000000000 */
[----:B------:R-:W-:Y:S02]  /*2dd0*/  UISETP.NE.AND UP0, UPT, UR4, 0x2, UPT ;  /* 0x000000020400788c */ /* 0x000fe4000bf05270 */
[----:B------:R-:W-:Y:S01]  /*2de0*/  ISETP.NE.AND P0, PT, R8, 0x2, PT ;  /* 0x000000020800780c */ /* 0x000fe20003f05270 */
[----:B------:R-:W-:Y:S06]  /*2df0*/  UGETNEXTWORKID.BROADCAST [UR8], [UR9] ;  /* 0x00000000080073ca */ /* 0x000fec0008000100 */
[----:B------:R-:W-:Y:S02]  /*2e00*/  USEL UR7, URZ, 0x1, UP0 ;  /* 0x00000001ff077887 */ /* 0x000fe40008000000 */
[----:B------:R-:W-:-:S04]  /*2e10*/  USEL UR5, UR4, URZ, UP0 ;  /* 0x000000ff04057287 */ /* 0x000fc80008000000 */
[----:B------:R-:W-:Y:S02]  /*2e20*/  LOP3.LUT R12, R12, UR7, RZ, 0x3c, !PT ;  /* 0x000000070c0c7c12 */ /* 0x000fe4000f8e3cff */
[----:B-1----:R-:W-:-:S04]  /*2e30*/  SHF.L.U32 R5, R10, 0x1f, RZ ;  /* 0x0000001f0a057819 */ /* 0x002fc800000006ff */
[----:B------:R-:W1:Y:S02]  /*2e40*/  SYNCS.PHASECHK.TRANS64.TRYWAIT P1, [R0+URZ+0xa0], R5 ;  /* 0x0000a005000075a7 */ /* 0x000e6400080211ff */
[----:B-1----:R-:W-:Y:S05]  /*2e50*/  @!P1 BRA `(.L_x_51) ;  /* 0x0000009000bc9947 */ /* 0x002fea0003800000 */
.L_x_160:
[C---:B------:R-:W-:Y:S01]  /*2e60*/  LEA R4, R11.reuse, UR6, 0x4 ;  /* 0x000000060b047c11 */ /* 0x040fe2000f8e20ff */
[----:B-1----:R-:W-:Y:S01]  /*2e70*/  VIADD R0, R0, 0xb0 ;  /* 0x000000b000007836 */ /* 0x002fe20000000000 */
[----:B------:R-:W-:Y:S01]  /*2e80*/  SEL R8, R8, RZ, P0 ;  /* 0x000000ff08087207 */ /* 0x000fe20000000000 */
[----:B------:R-:W-:-:S03]  /*2e90*/  VIADD R11, R11, 0x1 ;  /* 0x000000010b0b7836 */ /* 0x000fc60000000000 */
[----:B------:R-:W1:Y:S01]  /*2ea0*/  LDS.128 R4, [R4+0x110] ;  /* 0x0001100004047984 */ /* 0x000e620000000c00 */
[----:B------:R-:W-:Y:S02]  /*2eb0*/  PRMT R0, RZ, 0x654, R0 ;  /* 0x00000654ff007816 */ /* 0x000fe40000000000 */
[C---:B------:R-:W-:Y:S01]  /*2ec0*/  ISETP.NE.AND P1, PT, R11.reuse, 0x2, PT ;  /* 0x000000020b00780c */ /* 0x040fe20003f25270 */
[----:B------:R-:W-:Y:S01]  /*2ed0*/  @!PT LDS RZ, [RZ] ;  /* 0x00000000fffff984 */ /* 0x000fe20000000800 */
[----:B------:R-:W-:Y:S01]  /*2ee0*/  @!PT LDS RZ, [RZ] ;  /* 0x00000000fffff984 */ /* 0x000fe20000000800 */
[----:B------:R-:W-:Y:S01]  /*2ef0*/  @!PT LDS RZ, [RZ] ;  /* 0x00000000fffff984 */ /* 0x000fe20000000800 */
[----:B------:R-:W-:Y:S01]  /*2f00*/  @!PT LDS RZ, [RZ] ;  /* 0x00000000fffff984 */ /* 0x000fe20000000800 */
[----:B------:R2:W-:Y:S06]  /*2f10*/  MEMBAR.ALL.CTA ;  /* 0x0000000000007992 */ /* 0x0005ec0000008000 */
[----:B--2---:R-:W2:Y:S01]  /*2f20*/  FENCE.VIEW.ASYNC.S ;  /* 0x00000000000073c6 */ /* 0x004ea20000000000 */
[----:B------:R-:W-:Y:S01]  /*2f30*/  SEL R11, R11, RZ, P1 ;  /* 0x000000ff0b0b7207 */ /* 0x000fe20000800000 */
[----:B--2---:R2:W-:Y:S01]  /*2f40*/  SYNCS.ARRIVE.TRANS64.RED.A1T0 RZ, [R0+URZ], RZ ;  /* 0x000000ff00ff79a7 */ /* 0x0045e200081004ff */
[----:B-1----:R-:W-:-:S02]  /*2f50*/  LOP3.LUT P3, RZ, R6, 0x1, RZ, 0xc0, !PT ;  /* 0x0000000106ff7812 */ /* 0x002fc4000786c0ff */
[----:B------:R-:W-:-:S04]  /*2f60*/  SEL R5, RZ, 0x1, P1 ;  /* 0x00000001ff057807 */ /* 0x000fc80000800000 */
[----:B------:R-:W-:Y:S02]  /*2f70*/  LOP3.LUT R10, R10, R5, RZ, 0x3c, !PT ;  /* 0x000000050a0a7212 */ /* 0x000fe400078e3cff */
[----:B--2---:R-:W-:-:S04]  /*2f80*/  SEL R0, RZ, 0x1, P0 ;  /* 0x00000001ff007807 */ /* 0x004fc80000000000 */
[----:B------:R-:W-:Y:S01]  /*2f90*/  LOP3.LUT R9, R9, R0, RZ, 0x3c, !PT ;  /* 0x0000000009097212 */ /* 0x000fe200078e3cff */
[----:B------:R-:W-:Y:S06]  /*2fa0*/  @P3 BRA `(.L_x_52) ;  /* 0xfffffffc002c3947 */ /* 0x000fec000383ffff */
[----:B------:R-:W-:Y:S01]  /*2fb0*/  ULEA UR4, UR5, UR6, 0x3 ;  /* 0x0000000605047291 */ /* 0x000fe2000f8e18ff */
[----:B------:R-:W-:-:S08]  /*2fc0*/  SHF.L.U32 R3, R12, 0x1f, RZ ;  /* 0x0000001f0c037819 */ /* 0x000fd000000006ff */
[----:B------:R-:W1:Y:S02]  /*2fd0*/  SYNCS.PHASECHK.TRANS64 P0, [UR4+0xb0], R3 ;  /* 0x0000b003ff0075a7 */ /* 0x000e640008001004 */
[----:B-1----:R-:W-:Y:S05]  /*2fe0*/  @P0 BRA `(.L_x_53) ;  /* 0x0000000000080947 */ /* 0x002fea0003800000 */
[----:B------:R-:W1:Y:S02]  /*2ff0*/  SYNCS.PHASECHK.TRANS64.TRYWAIT P0, [UR4+0xb0], R3 ;  /* 0x0000b003ff0075a7 */ /* 0x000e640008001104 */
[----:B-1----:R-:W-:Y:S05]  /*3000*/  @!P0 BRA `(.L_x_54) ;  /* 0x0000009000648947 */ /* 0x002fea0003800000 */
.L_x_53:
[----:B------:R-:W-:-:S04]  /*3010*/  UIADD3 UR7, UPT, UPT, UR5, 0x1, URZ ;  /* 0x0000000105077890 */ /* 0x000fc8000fffe0ff */
[----:B------:R-:W-:-:S04]  /*3020*/  UISETP.NE.AND UP0, UPT, UR7, 0x2, UPT ;  /* 0x000000020700788c */ /* 0x000fc8000bf05270 */
[----:B------:R-:W-:Y:S02]  /*3030*/  USEL UR8, URZ, 0x1, UP0 ;  /* 0x00000001ff087887 */ /* 0x000fe40008000000 */
[----:B------:R-:W-:-:S04]  /*3040*/  USEL UR7, UR7, URZ, UP0 ;  /* 0x000000ff07077287 */ /* 0x000fc80008000000 */
[----:B------:R-:W-:Y:S01]  /*3050*/  ULEA UR7, UR7, UR6, 0x3 ;  /* 0x0000000607077291 */ /* 0x000fe2000f8e18ff */
[----:B-1----:R-:W-:-:S04]  /*3060*/  LOP3.LUT R3, R12, UR8, RZ, 0x3c, !PT ;  /* 0x000000080c037c12 */ /* 0x002fc8000f8e3cff */
[----:B------:R-:W-:-:S04]  /*3070*/  SHF.L.U32 R0, R3, 0x1f, RZ ;  /* 0x0000001f03007819 */ /* 0x000fc800000006ff */
[----:B------:R-:W1:Y:S02]  /*3080*/  SYNCS.PHASECHK.TRANS64 P0, [UR7+0xb0], R0 ;  /* 0x0000b000ff0075a7 */ /* 0x000e640008001007 */
[----:B-1----:R-:W-:Y:S05]  /*3090*/  @P0 EXIT ;  /* 0x000000000000094d */ /* 0x002fea0003800000 */
[----:B------:R-:W-:Y:S02]  /*30a0*/  SHF.L.U32 R3, R3, 0x1f, RZ ;  /* 0x0000001f03037819 */ /* 0x000fe400000006ff */
[----:B------:R-:W-:-:S07]  /*30b0*/  MOV R0, UR7 ;  /* 0x0000000700007c02 */ /* 0x000fce0008000f00 */
.L_x_55:
[----:B-1----:R1:W2:Y:S02]  /*30c0*/  SYNCS.PHASECHK.TRANS64.TRYWAIT P0, [R0+URZ+0xb0], R3 ;  /* 0x0000b003000075a7 */ /* 0x0022a400080011ff */
[----:B--2---:R-:W-:Y:S05]  /*30d0*/  @!P0 NANOSLEEP.SYNCS 0x989680 ;  /* 0x009896800000895d */ /* 0x004fea0003900000 */
[----:B------:R-:W2:Y:S02]  /*30e0*/  @!P0 SYNCS.PHASECHK.TRANS64 P0, [R0+URZ+0xb0], R3 ;  /* 0x0000b003000085a7 */ /* 0x000ea400080010ff */
[----:B--2---:R-:W-:Y:S05]  /*30f0*/  @P0 EXIT ;  /* 0x000000000000094d */ /* 0x004fea0003800000 */
[----:B------:R-:W-:Y:S05]  /*3100*/  BRA `(.L_x_55) ;  /* 0xfffffffc00ec7947 */ /* 0x000fea000383ffff */
.L_x_48:
[----:B------:R-:W-:Y:S05]  /*3110*/  BRA.U UP4, `(.L_x_56) ;  /* 0x0000001104907547 */ /* 0x000fea000b800000 */
[----:B------:R-:W-:Y:S01]  /*3120*/  UMOV UR4, 0x40 ;  /* 0x0000004000047882 */ /* 0x000fe20000000000 */
[----:B------:R-:W-:Y:S01]  /*3130*/  NOP ;  /* 0x0000000000007918 */ /* 0x000fe20000000000 */
[----:B------:R-:W-:Y:S01]  /*3140*/  ULEA UR5, UR45, UR4, 0x18 ;  /* 0x000000042d057291 */ /* 0x000fe2000f8ec0ff */
[----:B------:R-:W-:Y:S02]  /*3150*/  UMOV UR6, 0x400 ;  /* 0x0000040000067882 */ /* 0x000fe40000000000 */
[----:B------:R-:W-:-:S06]  /*3160*/  ULEA UR6, UR45, UR6, 0x18 ;  /* 0x000000062d067291 */ /* 0x000fcc000f8ec0ff */
[----:B------:R-:W1:Y:S02]  /*3170*/  LDS.U8 R3, [UR5+0x1c] ;  /* 0x00001c05ff037984 */ /* 0x000e640008000000 */
[----:B-1----:R-:W-:-:S13]  /*3180*/  ISETP.NE.AND P0, PT, R3, RZ, PT ;  /* 0x000000ff0300720c */ /* 0x002fda0003f05270 */
[----:B------:R-:W-:Y:S05]  /*3190*/  @P0 BRA `(.L_x_57) ;  /* 0x0000000400080947 */ /* 0x000fea0003800000 */
[----:B------:R-:W-:Y:S02]  /*31a0*/  UISETP.NE.U32.AND UP1, UPT, UR47, 0x1, UPT ;  /* 0x000000012f00788c */ /* 0x000fe4000bf25070 */
[----:B------:R-:W-:-:S07]  /*31b0*/  UIADD3 UR7, UPT, UPT, UR5, 0x8, URZ ;  /* 0x0000000805077890 */ /* 0x000fce000fffe0ff */
[----:B------:R-:W-:Y:S05]  /*31c0*/  BRA.U !UP1, `(.L_x_58) ;  /* 0x00000001099c7547 */ /* 0x000fea000b800000 */
[----:B------:R-:W-:Y:S01]  /*31d0*/  ELECT P0, URZ, PT ;  /* 0x0000000000ff782f */ /* 0x000fe20003800000 */
[----:B------:R-:W-:-:S12]  /*31e0*/  BSSY B0, `(.L_x_58) ;  /* 0x0000025000007945 */ /* 0x000fd80003800000 */
[----:B------:R-:W-:Y:S05]  /*31f0*/  @!P0 BRA `(.L_x_59) ;  /* 0x00000000008c8947 */ /* 0x000fea0003800000 */
[----:B------:R-:W-:-:S05]  /*3200*/  UMOV UR4, 0x10 ;  /* 0x0000001000047882 */ /* 0x000fca0000000000 */
[----:B------:R-:W-:Y:S04]  /*3210*/  DEPBAR.LE SB1, 0x36 ;  /* 0x00009d800000791a */ /* 0x000fe80000000000 */
[----:B------:R-:W1:Y:S02]  /*3220*/  UTCATOMSWS.2CTA.FIND_AND_SET.ALIGN UP0, UR4, UR4 ;  /* 0x00000004000475e3 */ /* 0x000e640008200800 */
[----:B-1----:R-:W-:Y:S01]  /*3230*/  MOV R10, UR4 ;  /* 0x00000004000a7c02 */ /* 0x002fe20008000f00 */
[----:B------:R-:W-:Y:S06]  /*3240*/  BRA.U UP0, `(.L_x_60) ;  /* 0x0000000100187547 */ /* 0x000fec000b800000 */
.L_x_61:
[----:B------:R-:W-:Y:S05]  /*3250*/  NANOSLEEP 0x64 ;  /* 0x000000640000795d */ /* 0x000fea0003800000 */
[----:B------:R-:W-:-:S05]  /*3260*/  UMOV UR4, 0x10 ;  /* 0x0000001000047882 */ /* 0x000fca0000000000 */
[----:B------:R-:W-:Y:S04]  /*3270*/  DEPBAR.LE SB1, 0x36 ;  /* 0x00009d800000791a */ /* 0x000fe80000000000 */
[----:B------:R-:W1:Y:S02]  /*3280*/  UTCATOMSWS.2CTA.FIND_AND_SET.ALIGN UP0, UR4, UR4 ;  /* 0x00000004000475e3 */ /* 0x000e640008200800 */
[----:B-1----:R-:W-:Y:S01]  /*3290*/  MOV R10, UR4 ;  /* 0x00000004000a7c02 */ /* 0x002fe20008000f00 */
[----:B------:R-:W-:Y:S05]  /*32a0*/  BRA.U !UP0, `(.L_x_61) ;  /* 0xfffffffd08e87547 */ /* 0x000fea000b83ffff */
.L_x_60:
[----:B------:R-:W1:Y:S01]  /*32b0*/  LDS R6, [UR5+0x10] ;  /* 0x00001005ff067984 */ /* 0x000e620008000800 */
[----:B------:R-:W-:Y:S01]  /*32c0*/  IMAD.U32 R3, RZ, RZ, UR6 ;  /* 0x00000006ff037e24 */ /* 0x000fe2000f8e00ff */
[----:B------:R-:W-:-:S03]  /*32d0*/  MOV R4, UR48 ;  /* 0x0000003000047c02 */ /* 0x000fc60008000f00 */
[----:B------:R-:W-:Y:S01]  /*32e0*/  VIADD R3, R3, 0x130 ;  /* 0x0000013003037836 */ /* 0x000fe20000000000 */
[----:B-1----:R-:W-:-:S04]  /*32f0*/  SHF.L.U32 R6, R6, 0x1f, RZ ;  /* 0x0000001f06067819 */ /* 0x002fc800000006ff */
[----:B------:R-:W1:Y:S02]  /*3300*/  SYNCS.PHASECHK.TRANS64.TRYWAIT P0, [UR5+0x8], R6 ;  /* 0x00000806ff0075a7 */ /* 0x000e640008001105 */
[----:B-1----:R-:W-:Y:S05]  /*3310*/  @P0 BRA `(.L_x_62) ;  /* 0x0000000000080947 */ /* 0x002fea0003800000 */
[----:B------:R-:W1:Y:S02]  /*3320*/  SYNCS.PHASECHK.TRANS64.TRYWAIT P0, [UR5+0x8], R6 ;  /* 0x00000806ff0075a7 */ /* 0x000e640008001105 */
[----:B-1----:R-:W-:Y:S05]  /*3330*/  @!P0 BRA `(.L_x_63) ;  /* 0x0000008c00b08947 */ /* 0x002fea0003800000 */
.L_x_62:
[----:B------:R-:W-:Y:S01]  /*3340*/  PRMT R4, R4, 0x654, R3 ;  /* 0x0000065404047816 */ /* 0x000fe20000000003 */
[----:B------:R-:W-:Y:S01]  /*3350*/  HFMA2 R3, -RZ, RZ, 0, 5.9604644775390625e-08 ;  /* 0x00000001ff037431 */ /* 0x000fe200000001ff */
[----:B------:R-:W-:Y:S01]  /*3360*/  UPRMT UR4, UR48, 0x654, UR7 ;  /* 0x0000065430047896 */ /* 0x000fe20008000007 */
[----:B------:R-:W-:Y:S02]  /*3370*/  IMAD.MOV.U32 R7, RZ, RZ, 0xffff ;  /* 0x0000ffffff077424 */ /* 0x000fe400078e00ff */
[----:B-1----:R-:W-:Y:S02]  /*3380*/  IMAD.MOV.U32 R6, RZ, RZ, 0x4 ;  /* 0x00000004ff067424 */ /* 0x002fe400078e00ff */
[----:B------:R-:W-:Y:S01]  /*3390*/  IMAD.SHL.U32 R9, R10, 0x20, RZ ;  /* 0x000000200a097824 */ /* 0x000fe200078e00ff */
[----:B------:R-:W-:Y:S02]  /*33a0*/  MOV R5, UR4 ;  /* 0x0000000400057c02 */ /* 0x000fe40008000f00 */
[-C--:B------:R-:W-:Y:S01]  /*33b0*/  SHF.L.U32 R8, R7, R10.reuse, RZ ;  /* 0x0000000a07087219 */ /* 0x080fe200000006ff */
[----:B------:R1:W-:Y:S01]  /*33c0*/  SYNCS.ARRIVE.TRANS64.RED RZ, [UR4], R6 ;  /* 0x00000006ffff79a7 */ /* 0x0003e20008000404 */
[----:B------:R-:W-:Y:S01]  /*33d0*/  SHF.L.U32 R7, R3, R10, RZ ;  /* 0x0000000a03077219 */ /* 0x000fe200000006ff */
[----:B------:R1:W-:Y:S04]  /*33e0*/  STS [UR6+0x130], R9 ;  /* 0x00013009ff007988 */ /* 0x0003e80008000806 */
[----:B------:R1:W-:Y:S04]  /*33f0*/  STAS [R4.64], R10 ;  /* 0x0000000a04007dbd */ /* 0x0003e8000c0008ff */
[----:B------:R1:W-:Y:S04]  /*3400*/  ATOMS.OR RZ, [UR5+0x14], R8 ;  /* 0x00001408ffff798c */ /* 0x0003e8000b000005 */
[----:B------:R1:W-:Y:S04]  /*3410*/  ATOMS.OR RZ, [UR5+0x18], R7 ;  /* 0x00001807ffff798c */ /* 0x0003e8000b000005 */
[----:B------:R1:W-:Y:S02]  /*3420*/  ATOMS.XOR RZ, [UR5+0x10], R3 ;  /* 0x00001003ffff798c */ /* 0x0003e4000b800005 */
.L_x_59:
[----:B------:R-:W-:Y:S05]  /*3430*/  BSYNC B0 ;  /* 0x0000000000007941 */ /* 0x000fea0003800000 */
.L_x_58:
[----:B------:R-:W-:Y:S05]  /*3440*/  BRA.U UP1, `(.L_x_64) ;  /* 0x00000001016c7547 */ /* 0x000fea000b800000 */
[----:B------:R-:W-:-:S03]  /*3450*/  UMOV UR4, 0xffffffff ;  /* 0xffffffff00047882 */ /* 0x000fc60000000000 */
[----:B------:R-:W-:Y:S05]  /*3460*/  BRA.DIV UR4, `(.L_x_65) ;  /* 0x0000008e047c7947 */ /* 0x000fea000b800000 */
[----:B------:R-:W-:-:S13]  /*3470*/  ELECT P0, URZ, PT ;  /* 0x0000000000ff782f */ /* 0x000fda0003800000 */
.L_x_164:
[----:B------:R-:W-:Y:S05]  /*3480*/  @!P0 BRA `(.L_x_64) ;  /* 0x00000000005c8947 */ /* 0x000fea0003800000 */
[----:B-1----:R-:W1:Y:S02]  /*3490*/  LDS R4, [UR5+0x10] ;  /* 0x00001005ff047984 */ /* 0x002e640008000800 */
[----:B-1----:R-:W-:-:S04]  /*34a0*/  SHF.L.U32 R4, R4, 0x1f, RZ ;  /* 0x0000001f04047819 */ /* 0x002fc800000006ff */
[----:B------:R-:W1:Y:S02]  /*34b0*/  SYNCS.PHASECHK.TRANS64.TRYWAIT P0, [UR5+0x8], R4 ;  /* 0x00000804ff0075a7 */ /* 0x000e640008001105 */
[----:B-1----:R-:W-:Y:S05]  /*34c0*/  @P0 BRA `(.L_x_66) ;  /* 0x0000000000080947 */ /* 0x002fea0003800000 */
[----:B------:R-:W1:Y:S02]  /*34d0*/  SYNCS.PHASECHK.TRANS64.TRYWAIT P0, [UR5+0x8], R4 ;  /* 0x00000804ff0075a7 */ /* 0x000e640008001105 */
[----:B-1----:R-:W-:Y:S05]  /*34e0*/  @!P0 BRA `(.L_x_67) ;  /* 0x0000008c00808947 */ /* 0x002fea0003800000 */
.L_x_66:
[----:B------:R-:W2:Y:S01]  /*34f0*/  LDS R6, [UR6+0x130] ;  /* 0x00013006ff067984 */ /* 0x000ea20008000800 */
[----:B-1----:R-:W-:Y:S02]  /*3500*/  HFMA2 R3, -RZ, RZ, 0, 5.9604644775390625e-08 ;  /* 0x00000001ff037431 */ /* 0x002fe400000001ff */
[----:B------:R-:W-:Y:S01]  /*3510*/  IMAD.MOV.U32 R4, RZ, RZ, 0xffff ;  /* 0x0000ffffff047424 */ /* 0x000fe200078e00ff */
[----:B------:R-:W-:Y:S01]  /*3520*/  UPRMT UR4, UR48, 0x654, UR7 ;  /* 0x0000065430047896 */ /* 0x000fe20008000007 */
[----:B--2---:R-:W-:-:S03]  /*3530*/  IMAD.SHL.U32 R5, R6, 0x20, RZ ;  /* 0x0000002006057824 */ /* 0x004fc600078e00ff */
[-C--:B------:R-:W-:Y:S02]  /*3540*/  SHF.L.U32 R4, R4, R6.reuse, RZ ;  /* 0x0000000604047219 */ /* 0x080fe400000006ff */
[----:B------:R-:W-:Y:S01]  /*3550*/  SHF.L.U32 R6, R3, R6, RZ ;  /* 0x0000000603067219 */ /* 0x000fe200000006ff */
[----:B------:R2:W-:Y:S04]  /*3560*/  STS [UR6+0x130], R5 ;  /* 0x00013005ff007988 */ /* 0x0005e80008000806 */
[----:B------:R2:W-:Y:S04]  /*3570*/  ATOMS.OR RZ, [UR5+0x14], R4 ;  /* 0x00001404ffff798c */ /* 0x0005e8000b000005 */
[----:B------:R2:W-:Y:S01]  /*3580*/  ATOMS.OR RZ, [UR5+0x18], R6 ;  /* 0x00001806ffff798c */ /* 0x0005e2000b000005 */
[----:B------:R-:W-:Y:S03]  /*3590*/  SYNCS.ARRIVE.TRANS64.RED.A1T0 RZ, [UR4], RZ ;  /* 0x000000ffffff79a7 */ /* 0x000fe60008100404 */
[----:B------:R2:W-:Y:S01]  /*35a0*/  ATOMS.XOR RZ, [UR5+0x10], R3 ;  /* 0x00001003ffff798c */ /* 0x0005e2000b800005 */
[----:B------:R-:W-:Y:S05]  /*35b0*/  BRA `(.L_x_64) ;  /* 0x0000000000107947 */ /* 0x000fea0003800000 */
.L_x_57:
[----:B------:R-:W-:Y:S02]  /*35c0*/  MOV R3, 0xffffffff ;  /* 0xffffffff00037802 */ /* 0x000fe40000000f00 */
[----:B------:R-:W-:-:S03]  /*35d0*/  MOV R4, 0x3600 ;  /* 0x0000360000047802 */ /* 0x000fc60000000f00 */
[----:B------:R1:W-:Y:S04]  /*35e0*/  STS [UR6+0x130], R3 ;  /* 0x00013003ff007988 */ /* 0x0003e80008000806 */
[----:B-1---5:R-:W-:Y:S05]  /*35f0*/  CALL.REL.NOINC `($__internal_1_$__cuda_sm10x_tcgen05_guardrail_trap_phase_invalid_during_alloc) ;  /* 0x0000009400207944 */ /* 0x022fea0003c00000 */
.L_x_64:
[----:B------:R-:W-:Y:S05]  /*3600*/  WARPSYNC.ALL ;  /* 0x0000000000007948 */ /* 0x000fea0003800000 */
[----:B------:R-:W3:Y:S01]  /*3610*/  S2UR UR4, SR_CgaCtaId ;  /* 0x00000000000479c3 */ /* 0x000ee20000008800 */
[----:B------:R-:W-:Y:S01]  /*3620*/  UMOV UR26, 0x400 ;  /* 0x00000400001a7882 */ /* 0x000fe20000000000 */
[----:B------:R-:W-:-:S06]  /*3630*/  NOP ;  /* 0x0000000000007918 */ /* 0x000fcc0000000000 */
[----:B------:R-:W-:Y:S06]  /*3640*/  BAR.ARV 0x6, 0xa0 ;  /* 0x0182800000007b1d */ /* 0x000fec0000002000 */
[----:B------:R-:W4:Y:S01]  /*3650*/  LDCU UR6, c[0x0][0x38c] ;  /* 0x00007180ff0677ac */ /* 0x000f220008000800 */
[----:B------:R-:W-:Y:S01]  /*3660*/  LOP3.LUT R0, R0, 0xffff, RZ, 0xc0, !PT ;  /* 0x0000ffff00007812 */ /* 0x000fe200078ec0ff */
[----:B-1----:R-:W-:Y:S01]  /*3670*/  IMAD.MOV.U32 R9, RZ, RZ, 0x1 ;  /* 0x00000001ff097424 */ /* 0x002fe200078e00ff */
[----:B------:R-:W-:Y:S01]  /*3680*/  LOP3.LUT R2, R2, 0xffff, RZ, 0xc0, !PT ;  /* 0x0000ffff02027812 */ /* 0x000fe200078ec0ff */
[----:B------:R-:W-:Y:S01]  /*3690*/  IMAD.MOV.U32 R8, RZ, RZ, RZ ;  /* 0x000000ffff087224 */ /* 0x000fe200078e00ff */
[----:B------:R-:W-:Y:S01]  /*36a0*/  R2UR UR42, R0 ;  /* 0x00000000002a72ca */ /* 0x000fe200000e0000 */
[----:B------:R-:W-:Y:S01]  /*36b0*/  UMOV UR32, URZ ;  /* 0x000000ff00207c82 */ /* 0x000fe20008000000 */
[----:B------:R-:W-:Y:S01]  /*36c0*/  R2UR UR28, R2 ;  /* 0x00000000021c72ca */ /* 0x000fe200000e0000 */
[----:B------:R-:W-:Y:S01]  /*36d0*/  UMOV UR23, URZ ;  /* 0x000000ff00177c82 */ /* 0x000fe20008000000 */
[----:B------:R-:W-:Y:S01]  /*36e0*/  UMOV UR22, URZ ;  /* 0x000000ff00167c82 */ /* 0x000fe20008000000 */
[----:B---3--:R-:W-:-:S02]  /*36f0*/  ULEA UR26, UR4, UR26, 0x18 ;  /* 0x0000001a041a7291 */ /* 0x008fc4000f8ec0ff */
[----:B------:R-:W-:Y:S02]  /*3700*/  UISETP.NE.AND UP3, UPT, UR47, URZ, UPT ;  /* 0x000000ff2f00728c */ /* 0x000fe4000bf65270 */
[----:B------:R-:W-:Y:S02]  /*3710*/  UIADD3 UR5, UPT, UPT, UR26, 0xc400, URZ ;  /* 0x0000c4001a057890 */ /* 0x000fe4000fffe0ff */
[----:B------:R-:W-:Y:S02]  /*3720*/  UIADD3 UR4, UPT, UPT, UR26, 0x20400, URZ ;  /* 0x000204001a047890 */ /* 0x000fe4000fffe0ff */
[----:B----4-:R-:W-:Y:S01]  /*3730*/  UIADD3 UR6, UPT, UPT, UR6, 0x7f, URZ ;  /* 0x0000007f06067890 */ /* 0x010fe2000fffe0ff */
[----:B--2---:R-:W1:Y:S01]  /*3740*/  LDS R3, [UR26+0x130] ;  /* 0x0001301aff037984 */ /* 0x004e620008000800 */
[----:B------:R-:W-:Y:S02]  /*3750*/  USHF.R.U32.HI UR5, URZ, 0x4, UR5 ;  /* 0x00000004ff057899 */ /* 0x000fe40008011605 */
[----:B------:R-:W-:-:S02]  /*3760*/  USHF.R.S32.HI UR33, URZ, 0x1f, UR6 ;  /* 0x0000001fff217899 */ /* 0x000fc40008011406 */
[----:B------:R-:W-:Y:S02]  /*3770*/  USHF.R.U32.HI UR4, URZ, 0x4, UR4 ;  /* 0x00000004ff047899 */ /* 0x000fe40008011604 */
[----:B------:R-:W-:Y:S02]  /*3780*/  ULEA.HI UR33, UR33, UR6, URZ, 0x7 ;  /* 0x0000000621217291 */ /* 0x000fe4000f8f38ff */
[----:B------:R-:W-:Y:S02]  /*3790*/  ULOP3.LUT UR5, UR5, 0x3fff, URZ, 0xc0, !UPT ;  /* 0x00003fff05057892 */ /* 0x000fe4000f8ec0ff */
[----:B------:R-:W-:Y:S02]  /*37a0*/  USHF.R.S32.HI UR33, URZ, 0x7, UR33 ;  /* 0x00000007ff217899 */ /* 0x000fe40008011421 */
[----:B------:R-:W-:Y:S02]  /*37b0*/  ULOP3.LUT UR30, UR4, 0x3fff, URZ, 0xc0, !UPT ;  /* 0x00003fff041e7892 */ /* 0x000fe4000f8ec0ff */
[----:B------:R-:W-:Y:S01]  /*37c0*/  UISETP.LT.AND UP0, UPT, UR33, 0x1, UPT ;  /* 0x000000012100788c */ /* 0x000fe2000bf01270 */
[----:B------:R-:W-:Y:S01]  /*37d0*/  UMOV UR40, 0x0 ;  /* 0x0000000000287882 */ /* 0x000fe20000000000 */
[----:B------:R-:W-:Y:S01]  /*37e0*/  UMOV UR41, 0x10400010 ;  /* 0x1040001000297882 */ /* 0x000fe20000000000 */
[----:B------:R-:W-:-:S02]  /*37f0*/  ULOP3.LUT UR29, UR5, 0x10000, URZ, 0xfc, !UPT ;  /* 0x00010000051d7892 */ /* 0x000fc4000f8efcff */
[----:B------:R-:W-:Y:S02]  /*3800*/  ULOP3.LUT UR30, UR30, 0x10000, URZ, 0xfc, !UPT ;  /* 0x000100001e1e7892 */ /* 0x000fe4000f8efcff */
[----:B------:R-:W-:Y:S01]  /*3810*/  USEL UR43, UR33, 0x1, !UP0 ;  /* 0x00000001212b7887 */ /* 0x000fe2000c000000 */
[----:B------:R-:W-:Y:S01]  /*3820*/  UMOV UR38, 0x0 ;  /* 0x0000000000267882 */ /* 0x000fe20000000000 */
[----:B------:R-:W-:Y:S01]  /*3830*/  UMOV UR39, 0x10400010 ;  /* 0x1040001000277882 */ /* 0x000fe20000000000 */
[----:B------:R-:W-:Y:S01]  /*3840*/  UMOV UR36, 0x0 ;  /* 0x0000000000247882 */ /* 0x000fe20000000000 */
[----:B------:R-:W-:Y:S01]  /*3850*/  UMOV UR37, 0x10400010 ;  /* 0x1040001000257882 */ /* 0x000fe20000000000 */
[----:B------:R-:W-:Y:S01]  /*3860*/  UMOV UR34, 0x0 ;  /* 0x0000000000227882 */ /* 0x000fe20000000000 */
[----:B------:R-:W-:Y:S01]  /*3870*/  UMOV UR35, 0x10400010 ;  /* 0x1040001000237882 */ /* 0x000fe20000000000 */
[----:B-1----:R-:W-:Y:S02]  /*3880*/  R2UR UR44, R3 ;  /* 0x00000000032c72ca */ /* 0x002fe400000e0000 */
[----:B------:R-:W-:-:S13]  /*3890*/  CS2R R2, SRZ ;  /* 0x0000000000027805 */ /* 0x000fda000001ff00 */
.L_x_75:
[C---:B------:R-:W-:Y:S02]  /*38a0*/  LEA R0, R8.reuse, UR26, 0x3 ;  /* 0x0000001a08007c11 */ /* 0x040fe4000f8e18ff */
[----:B------:R-:W-:Y:S02]  /*38b0*/  SHF.L.U32 R5, R3, 0x1f, RZ ;  /* 0x0000001f03057819 */ /* 0x000fe400000006ff */
[----:B------:R-:W-:Y:S02]  /*38c0*/  LEA R4, R8, UR26, 0x4 ;  /* 0x0000001a08047c11 */ /* 0x000fe4000f8e20ff */
[----:B------:R-:W1:Y:S02]  /*38d0*/  SYNCS.PHASECHK.TRANS64.TRYWAIT P0, [R0+URZ+0xa0], R5 ;  /* 0x0000a005000075a7 */ /* 0x000e6400080011ff */
[----:B-1-3--:R-:W-:Y:S05]  /*38e0*/  @!P0 BRA `(.L_x_68) ;  /* 0x0000008800988947 */ /* 0x00afea0003800000 */
.L_x_165:
[----:B-1----:R-:W1:Y:S01]  /*38f0*/  LDS.128 R4, [R4+0x110] ;  /* 0x0001100004047984 */ /* 0x002e620000000c00 */
[----:B------:R-:W-:Y:S02]  /*3900*/  VIADD R0, R0, 0xb0 ;  /* 0x000000b000007836 */ /* 0x000fe40000000000 */
[----:B------:R-:W-:Y:S01]  /*3910*/  VIADD R8, R8, 0x1 ;  /* 0x0000000108087836 */ /* 0x000fe20000000000 */
[----:B------:R-:W-:Y:S01]  /*3920*/  @!PT LDS RZ, [RZ] ;  /* 0x00000000fffff984 */ /* 0x000fe20000000800 */
[----:B------:R-:W-:Y:S01]  /*3930*/  @!PT LDS RZ, [RZ] ;  /* 0x00000000fffff984 */ /* 0x000fe20000000800 */
[----:B------:R-:W-:Y:S01]  /*3940*/  @!PT LDS RZ, [RZ] ;  /* 0x00000000fffff984 */ /* 0x000fe20000000800 */
[----:B------:R-:W-:Y:S01]  /*3950*/  @!PT LDS RZ, [RZ] ;  /* 0x00000000fffff984 */ /* 0x000fe20000000800 */
[----:B------:R2:W-:Y:S06]  /*3960*/  MEMBAR.ALL.CTA ;  /* 0x0000000000007992 */ /* 0x0005ec0000008000 */
[----:B--2---:R-:W2:Y:S01]  /*3970*/  FENCE.VIEW.ASYNC.S ;  /* 0x00000000000073c6 */ /* 0x004ea20000000000 */
[----:B------:R-:W-:-:S04]  /*3980*/  PRMT R0, RZ, 0x654, R0 ;  /* 0x00000654ff007816 */ /* 0x000fc80000000000 */
[----:B--2---:R2:W-:Y:S01]  /*3990*/  SYNCS.ARRIVE.TRANS64.RED.A1T0 RZ, [R0+URZ], RZ ;  /* 0x000000ff00ff79a7 */ /* 0x0045e200081004ff */
[----:B-1----:R-:W-:Y:S01]  /*39a0*/  LOP3.LUT P1, RZ, R6, 0x1, RZ, 0xc0, !PT ;  /* 0x0000000106ff7812 */ /* 0x002fe2000782c0ff */
[----:B--2---:R-:W-:-:S12]  /*39b0*/  BRA.U UP3, `(.L_x_69) ;  /* 0x0000000503087547 */ /* 0x004fd8000b800000 */
[----:B------:R-:W1:Y:S01]  /*39c0*/  LDCU UR4, c[0x0][0x38c] ;  /* 0x00007180ff0477ac */ /* 0x000e620008000800 */
[----:B------:R-:W-:Y:S02]  /*39d0*/  PLOP3.LUT P2, PT, PT, PT, PT, 0x80, 0x8 ;  /* 0x000000000008781c */ /* 0x000fe40003f4f070 */
[----:B------:R-:W-:Y:S01]  /*39e0*/  SHF.L.U32 R5, R9, 0x1f, RZ ;  /* 0x0000001f09057819 */ /* 0x000fe200000006ff */
[----:B------:R-:W-:Y:S02]  /*39f0*/  ULEA UR31, UR32, UR26, 0x3 ;  /* 0x0000001a201f7291 */ /* 0x000fe4000f8e18ff */
[----:B------:R-:W-:Y:S02]  /*3a00*/  ULEA UR11, UR32, UR44, 0x8 ;  /* 0x0000002c200b7291 */ /* 0x000fe4000f8e40ff */
[----:B-1----:R-:W-:-:S06]  /*3a10*/  UISETP.GE.AND UP0, UPT, UR4, 0x1, UPT ;  /* 0x000000010400788c */ /* 0x002fcc000bf06270 */
[----:B------:R-:W-:-:S05]  /*3a20*/  PLOP3.LUT P0, PT, PT, PT, UP0, 0x80, 0x8 ;  /* 0x000000000008781c */ /* 0x000fca0003f0f008 */
[----:B------:R-:W-:-:S08]  /*3a30*/  @UP0 ULEA UR4, UR23, UR26, 0x3 ;  /* 0x0000001a17040291 */ /* 0x000fd0000f8e18ff */
[----:B------:R-:W-:-:S04]  /*3a40*/  @P0 SHF.L.U32 R0, R2, 0x1f, RZ ;  /* 0x0000001f02000819 */ /* 0x000fc800000006ff */
[----:B------:R1:W2:Y:S01]  /*3a50*/  @P0 SYNCS.PHASECHK.TRANS64.TRYWAIT P2, [UR4], R0 ;  /* 0x00000000ff0005a7 */ /* 0x0002a20008041104 */
[----:B------:R-:W3:Y:S02]  /*3a60*/  SYNCS.PHASECHK.TRANS64.TRYWAIT P0, [UR31+0xd0], R5 ;  /* 0x0000d005ff0075a7 */ /* 0x000ee4000800111f */
[----:B-123--:R-:W-:Y:S05]  /*3a70*/  @!P0 BRA `(.L_x_70) ;  /* 0x0000008800488947 */ /* 0x00efea0003800000 */
.L_x_167:
[----:B------:R-:W-:Y:S01]  /*3a80*/  UMOV UR27, UR22 ;  /* 0x00000016001b7c82 */ /* 0x000fe20008000000 */
[----:B------:R-:W-:Y:S05]  /*3a90*/  BRA.U !UP0, `(.L_x_71) ;  /* 0x0000000108c07547 */ /* 0x000fea000b800000 */
[----:B------:R-:W-:Y:S02]  /*3aa0*/  UIADD3 UR27, UPT, UPT, UR43, UR22, URZ ;  /* 0x000000162b1b7290 */ /* 0x000fe4000fffe0ff */
[----:B------:R-:W-:Y:S01]  /*3ab0*/  UPLOP3.LUT UP2, UPT, UPT, UPT, UPT, 0x40, 0x4 ;  /* 0x000000000004789c */ /* 0x000fe20003f4e870 */
[----:B------:R-:W-:Y:S01]  /*3ac0*/  UMOV UR24, UR33 ;  /* 0x0000002100187c82 */ /* 0x000fe20008000000 */
[----:B------:R-:W-:-:S09]  /*3ad0*/  UMOV UR10, UR23 ;  /* 0x00000017000a7c82 */ /* 0x000fd20008000000 */
.L_x_74:
[----:B--2---:R-:W-:Y:S01]  /*3ae0*/  ULEA UR5, UR10, UR26, 0x3 ;  /* 0x0000001a0a057291 */ /* 0x004fe2000f8e18ff */
[----:B---3--:R-:W-:Y:S11]  /*3af0*/  @P2 BRA `(.L_x_72) ;  /* 0x00000000000c2947 */ /* 0x008ff60003800000 */
[----:B-1----:R-:W-:Y:S04]  /*3b00*/  SHF.L.U32 R5, R2, 0x1f, RZ ;  /* 0x0000001f02057819 */ /* 0x002fe800000006ff */
[----:B------:R-:W1:Y:S02]  /*3b10*/  SYNCS.PHASECHK.TRANS64.TRYWAIT P0, [UR5], R5 ;  /* 0x00000005ff0075a7 */ /* 0x000e640008001105 */
[----:B-1----:R-:W-:Y:S05]  /*3b20*/  @!P0 BRA `(.L_x_73) ;  /* 0x0000008800348947 */ /* 0x002fea0003800000 */
.L_x_72:
[----:B------:R-:W-:Y:S01]  /*3b30*/  UISETP.NE.AND UP0, UPT, UR24, 0x1, UPT ;  /* 0x000000011800788c */ /* 0x000fe2000bf05270 */
[----:B------:R-:W-:Y:S01]  /*3b40*/  PLOP3.LUT P2, PT, PT, PT, PT, 0x80, 0x8 ;  /* 0x000000000008781c */ /* 0x000fe20003f4f070 */
[----:B------:R-:W-:Y:S02]  /*3b50*/  UIADD3 UR4, UPT, UPT, UR10, 0x1, URZ ;  /* 0x000000010a047890 */ /* 0x000fe4000fffe0ff */
[----:B------:R-:W-:Y:S02]  /*3b60*/  UIADD3 UR25, UPT, UPT, UR5, 0x28, URZ ;  /* 0x0000002805197890 */ /* 0x000fe4000fffe0ff */
[----:B------:R-:W-:Y:S01]  /*3b70*/  UISETP.NE.AND UP1, UPT, UR4, 0x5, UPT ;  /* 0x000000050400788c */ /* 0x000fe2000bf25270 */
[----:B------:R-:W-:Y:S01]  /*3b80*/  PLOP3.LUT P0, PT, PT, PT, UP0, 0x80, 0x8 ;  /* 0x000000000008781c */ /* 0x000fe20003f0f008 */
[----:B------:R-:W-:Y:S02]  /*3b90*/  UIADD3 UR22, UPT, UPT, UR22, 0x1, URZ ;  /* 0x0000000116167890 */ /* 0x000fe4000fffe0ff */
[----:B------:R-:W-:Y:S02]  /*3ba0*/  USEL UR6, URZ, 0x1, UP1 ;  /* 0x00000001ff067887 */ /* 0x000fe40008800000 */
[----:B------:R-:W-:Y:S02]  /*3bb0*/  USEL UR23, UR4, URZ, UP1 ;  /* 0x000000ff04177287 */ /* 0x000fe40008800000 */
[----:B------:R-:W-:Y:S02]  /*3bc0*/  UIADD3 UR24, UPT, UPT, UR24, -0x1, URZ ;  /* 0xffffffff18187890 */ /* 0x000fe4000fffe0ff */
[----:B------:R-:W-:Y:S01]  /*3bd0*/  @UP0 ULEA UR4, UR23, UR26, 0x3 ;  /* 0x0000001a17040291 */ /* 0x000fe2000f8e18ff */
[----:B------:R-:W-:Y:S01]  /*3be0*/  LOP3.LUT R2, R2, UR6, RZ, 0x3c, !PT ;  /* 0x0000000602027c12 */ /* 0x000fe2000f8e3cff */
[----:B------:R-:W-:Y:S02]  /*3bf0*/  ULEA UR6, UR10, UR30, 0xa ;  /* 0x0000001e0a067291 */ /* 0x000fe4000f8e50ff */
[----:B------:R-:W-:Y:S01]  /*3c00*/  UISETP.NE.AND UP0, UPT, UR22, UR27, UPT ;  /* 0x0000001b1600728c */ /* 0x000fe2000bf05270 */
[----:B-1----:R-:W-:Y:S01]  /*3c10*/  @P0 SHF.L.U32 R0, R2, 0x1f, RZ ;  /* 0x0000001f02000819 */ /* 0x002fe200000006ff */
[----:B------:R-:W-:Y:S02]  /*3c20*/  UIADD3 UR20, UPT, UPT, UR6, 0x2, URZ ;  /* 0x0000000206147890 */ /* 0x000fe4000fffe0ff */
[----:B------:R-:W-:Y:S01]  /*3c30*/  UIADD3 UR16, UPT, UPT, UR6, 0x4, URZ ;  /* 0x0000000406107890 */ /* 0x000fe2000fffe0ff */
[----:B------:R2:W3:Y:S01]  /*3c40*/  @P0 SYNCS.PHASECHK.TRANS64.TRYWAIT P2, [UR4], R0 ;  /* 0x00000000ff0005a7 */ /* 0x0004e20008041104 */
[----:B------:R-:W-:Y:S02]  /*3c50*/  ULEA UR4, UR10, UR29, 0xa ;  /* 0x0000001d0a047291 */ /* 0x000fe4000f8e50ff */
[----:B------:R-:W-:Y:S02]  /*3c60*/  UIADD3 UR12, UPT, UPT, UR6, 0x6, URZ ;  /* 0x00000006060c7890 */ /* 0x000fe4000fffe0ff */
[----:B------:R-:W-:Y:S02]  /*3c70*/  UIADD3 UR18, UPT, UPT, UR4, 0x2, URZ ;  /* 0x0000000204127890 */ /* 0x000fe4000fffe0ff */
[----:B------:R-:W-:Y:S02]  /*3c80*/  UIADD3 UR14, UPT, UPT, UR4, 0x4, URZ ;  /* 0x00000004040e7890 */ /* 0x000fe4000fffe0ff */
[----:B------:R-:W-:Y:S01]  /*3c90*/  UIADD3 UR8, UPT, UPT, UR4, 0x6, URZ ;  /* 0x0000000604087890 */ /* 0x000fe2000fffe0ff */
[----:B------:R-:W-:Y:S01]  /*3ca0*/  UMOV UR7, 0x40004040 ;  /* 0x4000404000077882 */ /* 0x000fe20000000000 */
[----:B------:R-:W-:Y:S01]  /*3cb0*/  UMOV UR5, 0x40004040 ;  /* 0x4000404000057882 */ /* 0x000fe20000000000 */
[----:B------:R-:W-:Y:S01]  /*3cc0*/  UMOV UR21, 0x40004040 ;  /* 0x4000404000157882 */ /* 0x000fe20000000000 */
[----:B------:R2:W-:Y:S01]  /*3cd0*/  UTCQMMA.2CTA gdesc[UR4], gdesc[UR6], tmem[UR11], tmem[UR40], idesc[UR41], UP2 ;  /* 0x00ff2806040075ea */ /* 0x0005e2000920030b */
[----:B------:R-:W-:Y:S01]  /*3ce0*/  UPLOP3.LUT UP2, UPT, UPT, UPT, UPT, 0x80, 0x8 ;  /* 0x000000000008789c */ /* 0x000fe20003f4f070 */
[----:B------:R-:W-:Y:S01]  /*3cf0*/  UMOV UR19, 0x40004040 ;  /* 0x4000404000137882 */ /* 0x000fe20000000000 */
[----:B------:R-:W-:Y:S01]  /*3d00*/  UMOV UR17, 0x40004040 ;  /* 0x4000404000117882 */ /* 0x000fe20000000000 */
[----:B------:R2:W-:Y:S01]  /*3d10*/  UTCQMMA.2CTA gdesc[UR18], gdesc[UR20], tmem[UR11], tmem[UR38], idesc[UR39], UPT ;  /* 0x00ff2614120075ea */ /* 0x0005e2000ba0030b */
[----:B------:R-:W-:Y:S01]  /*3d20*/  UMOV UR15, 0x40004040 ;  /* 0x40004040000f7882 */ /* 0x000fe20000000000 */
[----:B------:R-:W-:Y:S01]  /*3d30*/  UMOV UR13, 0x40004040 ;  /* 0x40004040000d7882 */ /* 0x000fe20000000000 */
[----:B------:R-:W-:Y:S01]  /*3d40*/  UMOV UR9, 0x40004040 ;  /* 0x4000404000097882 */ /* 0x000fe20000000000 */
[----:B------:R2:W-:Y:S01]  /*3d50*/  UTCQMMA.2CTA gdesc[UR14], gdesc[UR16], tmem[UR11], tmem[UR36], idesc[UR37], UPT ;  /* 0x00ff24100e0075ea */ /* 0x0005e2000ba0030b */
[----:B------:R2:W-:Y:S01]  /*3d60*/  UTCQMMA.2CTA gdesc[UR8], gdesc[UR12], tmem[UR11], tmem[UR34], idesc[UR35], UPT ;  /* 0x00ff220c080075ea */ /* 0x0005e2000ba0030b */
[----:B------:R2:W-:Y:S01]  /*3d70*/  UTCBAR.2CTA.MULTICAST [UR25], URZ, UR28 ;  /* 0x000000ff190073e9 */ /* 0x0005e2000820081c */
[----:B------:R-:W-:Y:S01]  /*3d80*/  UMOV UR10, UR23 ;  /* 0x00000017000a7c82 */ /* 0x000fe20008000000 */
[----:B------:R-:W-:Y:S05]  /*3d90*/  BRA.U UP0, `(.L_x_74) ;  /* 0xfffffffd00507547 */ /* 0x000fea000b83ffff */
.L_x_71:
[----:B--2---:R-:W-:Y:S01]  /*3da0*/  UIADD3 UR4, UPT, UPT, UR31, 0xc0, URZ ;  /* 0x000000c01f047890 */ /* 0x004fe2000fffe0ff */
[----:B------:R-:W-:-:S08]  /*3db0*/  UMOV UR22, UR27 ;  /* 0x0000001b00167c82 */ /* 0x000fd00008000000 */
[----:B------:R2:W-:Y:S01]  /*3dc0*/  UTCBAR.2CTA.MULTICAST [UR4], URZ, UR42 ;  /* 0x000000ff040073e9 */ /* 0x0005e2000820082a */
[----:B------:R-:W-:Y:S02]  /*3dd0*/  NOP ;  /* 0x0000000000007918 */ /* 0x000fe40000000000 */
.L_x_69:
[----:B--2---:R-:W-:Y:S01]  /*3de0*/  UIADD3 UR4, UPT, UPT, UR32, 0x1, URZ ;  /* 0x0000000120047890 */ /* 0x004fe2000fffe0ff */
[----:B------:R-:W-:-:S03]  /*3df0*/  ISETP.NE.AND P0, PT, R8, 0x2, PT ;  /* 0x000000020800780c */ /* 0x000fc60003f05270 */
[----:B------:R-:W-:Y:S01]  /*3e00*/  UISETP.NE.AND UP0, UPT, UR4, 0x2, UPT ;  /* 0x000000020400788c */ /* 0x000fe2000bf05270 */
[----:B-1----:R-:W-:Y:S02]  /*3e10*/  SEL R0, RZ, 0x1, P0 ;  /* 0x00000001ff007807 */ /* 0x002fe40000000000 */
[----:B------:R-:W-:Y:S01]  /*3e20*/  SEL R8, R8, RZ, P0 ;  /* 0x000000ff08087207 */ /* 0x000fe20000000000 */
[----:B------:R-:W-:Y:S01]  /*3e30*/  USEL UR5, URZ, 0x1, UP0 ;  /* 0x00000001ff057887 */ /* 0x000fe20008000000 */
[----:B------:R-:W-:Y:S01]  /*3e40*/  LOP3.LUT R3, R3, R0, RZ, 0x3c, !PT ;  /* 0x0000000003037212 */ /* 0x000fe200078e3cff */
[----:B------:R-:W-:-:S04]  /*3e50*/  USEL UR32, UR4, URZ, UP0 ;  /* 0x000000ff04207287 */ /* 0x000fc80008000000 */
[----:B------:R-:W-:Y:S01]  /*3e60*/  LOP3.LUT R9, R9, UR5, RZ, 0x3c, !PT ;  /* 0x0000000509097c12 */ /* 0x000fe2000f8e3cff */
[----:B------:R-:W-:Y:S07]  /*3e70*/  @P1 BRA `(.L_x_75) ;  /* 0xfffffff800881947 */ /* 0x000fee000383ffff */
[----:B------:R-:W1:Y:S01]  /*3e80*/  S2UR UR8, SR_CgaCtaId ;  /* 0x00000000000879c3 */ /* 0x000e620000008800 */
[----:B------:R-:W-:Y:S01]  /*3e90*/  ELECT P0, URZ, PT ;  /* 0x0000000000ff782f */ /* 0x000fe20003800000 */
[----:B------:R-:W-:Y:S01]  /*3ea0*/  HFMA2 R0, -RZ, RZ, 0, 5.9604644775390625e-08 ;  /* 0x00000001ff007431 */ /* 0x000fe200000001ff */
[----:B------:R-:W-:-:S05]  /*3eb0*/  UMOV UR4, 0x40 ;  /* 0x0000004000047882 */ /* 0x000fca0000000000 */
[----:B------:R-:W-:Y:S01]  /*3ec0*/  UVIRTCOUNT.DEALLOC.SMPOOL 0x80 ;  /* 0x000000800000784c */ /* 0x000fe20000000000 */
[----:B------:R-:W-:Y:S02]  /*3ed0*/  UISETP.NE.AND UP0, UPT, UR47, URZ, UPT ;  /* 0x000000ff2f00728c */ /* 0x000fe4000bf05270 */
[----:B-1----:R-:W-:-:S09]  /*3ee0*/  ULEA UR8, UR8, UR4, 0x18 ;  /* 0x0000000408087291 */ /* 0x002fd2000f8ec0ff */
[----:B------:R1:W-:Y:S01]  /*3ef0*/  @P0 STS.U8 [UR8+0x1c], R0 ;  /* 0x00001c00ff000988 */ /* 0x0003e20008000008 */
[----:B------:R-:W-:Y:S05]  /*3f00*/  BRA.U UP0, `(.L_x_76) ;  /* 0x0000000100587547 */ /* 0x000fea000b800000 */
[----:B------:R-:W-:Y:S01]  /*3f10*/  UIADD3 UR5, UPT, UPT, UR26, 0xd0, URZ ;  /* 0x000000d01a057890 */ /* 0x000fe2000fffe0ff */
[----:B------:R-:W-:-:S03]  /*3f20*/  SHF.L.U32 R3, R9, 0x1f, RZ ;  /* 0x0000001f09037819 */ /* 0x000fc600000006ff */
[----:B------:R-:W-:-:S09]  /*3f30*/  ULEA UR4, UR32, UR5, 0x3 ;  /* 0x0000000520047291 */ /* 0x000fd2000f8e18ff */
[----:B------:R-:W2:Y:S02]  /*3f40*/  SYNCS.PHASECHK.TRANS64.TRYWAIT P0, [UR4], R3 ;  /* 0x00000003ff0075a7 */ /* 0x000ea40008001104 */
[----:B--2---:R-:W-:Y:S05]  /*3f50*/  @!P0 BRA `(.L_x_77) ;  /* 0x0000008400408947 */ /* 0x004fea0003800000 */
.L_x_170:
[----:B------:R-:W-:-:S04]  /*3f60*/  UIADD3 UR4, UPT, UPT, UR32, 0x1, URZ ;  /* 0x0000000120047890 */ /* 0x000fc8000fffe0ff */
[----:B------:R-:W-:-:S04]  /*3f70*/  UISETP.NE.AND UP1, UPT, UR4, 0x2, UPT ;  /* 0x000000020400788c */ /* 0x000fc8000bf25270 */
[----:B------:R-:W-:Y:S02]  /*3f80*/  USEL UR6, URZ, 0x1, UP1 ;  /* 0x00000001ff067887 */ /* 0x000fe40008800000 */
[----:B------:R-:W-:-:S04]  /*3f90*/  USEL UR4, UR4, URZ, UP1 ;  /* 0x000000ff04047287 */ /* 0x000fc80008800000 */
[----:B------:R-:W-:Y:S01]  /*3fa0*/  ULEA UR4, UR4, UR5, 0x3 ;  /* 0x0000000504047291 */ /* 0x000fe2000f8e18ff */
[----:B-1----:R-:W-:-:S04]  /*3fb0*/  LOP3.LUT R3, R9, UR6, RZ, 0x3c, !PT ;  /* 0x0000000609037c12 */ /* 0x002fc8000f8e3cff */
[----:B------:R-:W-:Y:S01]  /*3fc0*/  SHF.L.U32 R3, R3, 0x1f, RZ ;  /* 0x0000001f03037819 */ /* 0x000fe200000006ff */
[----:B------:R-:W-:-:S04]  /*3fd0*/  IMAD.U32 R0, RZ, RZ, UR4 ;  /* 0x00000004ff007e24 */ /* 0x000fc8000f8e00ff */
[----:B------:R1:W2:Y:S03]  /*3fe0*/  SYNCS.PHASECHK.TRANS64.TRYWAIT P0, [R0+URZ], R3 ;  /* 0x00000003000075a7 */ /* 0x0002a600080011ff */
[----:B--2---:R-:W-:Y:S05]  /*3ff0*/  @!P0 NANOSLEEP.SYNCS 0x989680 ;  /* 0x009896800000895d */ /* 0x004fea0003900000 */
[----:B------:R-:W2:Y:S02]  /*4000*/  @!P0 SYNCS.PHASECHK.TRANS64 P0, [R0+URZ], R3 ;  /* 0x00000003000085a7 */ /* 0x000ea400080010ff */
[----:B--2---:R-:W-:Y:S05]  /*4010*/  @P0 BRA `(.L_x_78) ;  /* 0x0000000000200947 */ /* 0x004fea0003800000 */
.L_x_79:
[----:B--2---:R2:W4:Y:S02]  /*4020*/  SYNCS.PHASECHK.TRANS64.TRYWAIT P0, [R0+URZ], R3 ;  /* 0x00000003000075a7 */ /* 0x00452400080011ff */
[----:B----4-:R-:W-:Y:S05]  /*4030*/  @!P0 NANOSLEEP.SYNCS 0x989680 ;  /* 0x009896800000895d */ /* 0x010fea0003900000 */
[----:B------:R-:W4:Y:S02]  /*4040*/  @!P0 SYNCS.PHASECHK.TRANS64 P0, [R0+URZ], R3 ;  /* 0x00000003000085a7 */ /* 0x000f2400080010ff */
[----:B----4-:R-:W-:Y:S05]  /*4050*/  @!P0 BRA `(.L_x_79) ;  /* 0xfffffffc00f08947 */ /* 0x010fea000383ffff */
[----:B------:R-:W-:Y:S05]  /*4060*/  BRA `(.L_x_78) ;  /* 0x00000000000c7947 */ /* 0x000fea0003800000 */
.L_x_76:
[----:B------:R-:W-:-:S04]  /*4070*/  UIADD3 UR4, UPT, UPT, UR26, 0x100, URZ ;  /* 0x000001001a047890 */ /* 0x000fc8000fffe0ff */
[----:B------:R-:W-:-:S09]  /*4080*/  UPRMT UR4, UR48, 0x654, UR4 ;  /* 0x0000065430047896 */ /* 0x000fd20008000004 */
[----:B------:R-:W-:Y:S03]  /*4090*/  SYNCS.ARRIVE.TRANS64.RED.A1T0 RZ, [UR4], RZ ;  /* 0x000000ffffff79a7 */ /* 0x000fe60008100404 */
.L_x_78:
[----:B-12---:R-:W-:Y:S01]  /*40a0*/  SHF.L.U32 R3, RZ, 0x1f, RZ ;  /* 0x0000001fff037819 */ /* 0x006fe200000006ff */
[----:B------:R-:W-:Y:S01]  /*40b0*/  UIADD3 UR4, UPT, UPT, UR26, 0x100, URZ ;  /* 0x000001001a047890 */ /* 0x000fe2000fffe0ff */
[----:B------:R-:W-:Y:S02]  /*40c0*/  PLOP3.LUT P0, PT, PT, PT, UP0, 0x80, 0x8 ;  /* 0x000000000008781c */ /* 0x000fe40003f0f008 */
[----:B------:R-:W1:Y:S02]  /*40d0*/  SYNCS.PHASECHK.TRANS64.TRYWAIT P1, [UR26+0x100], R3 ;  /* 0x00010003ff0075a7 */ /* 0x000e64000802111a */
[----:B-1----:R-:W-:Y:S09]  /*40e0*/  @!P1 BRA `(.L_x_80) ;  /* 0x0000008000f49947 */ /* 0x002ff20003800000 */
.L_x_172:
[----:B------:R-:W-:Y:S01]  /*40f0*/  @!UP0 UPRMT UR4, UR48, 0x654, UR4 ;  /* 0x0000065430048896 */ /* 0x000fe20008000004 */
[----:B------:R-:W-:Y:S01]  /*4100*/  UMOV UR5, 0xffff ;  /* 0x0000ffff00057882 */ /* 0x000fe20000000000 */
[----:B------:R-:W-:-:S07]  /*4110*/  UMOV UR6, 0x1 ;  /* 0x0000000100067882 */ /* 0x000fce0000000000 */
[----:B------:R-:W-:Y:S01]  /*4120*/  @!P0 SYNCS.ARRIVE.TRANS64.RED.A1T0 RZ, [UR4], RZ ;  /* 0x000000ffffff89a7 */ /* 0x000fe20008100404 */
[----:B------:R-:W-:Y:S01]  /*4130*/  NOP ;  /* 0x0000000000007918 */ /* 0x000fe20000000000 */
[----:B-1----:R-:W1:Y:S01]  /*4140*/  LDS R0, [UR8+0x14] ;  /* 0x00001408ff007984 */ /* 0x002e620008000800 */
[----:B------:R-:W-:-:S04]  /*4150*/  ULOP3.LUT UR4, UR44, 0xffff, URZ, 0xc0, !UPT ;  /* 0x0000ffff2c047892 */ /* 0x000fc8000f8ec0ff */
[----:B------:R-:W-:-:S04]  /*4160*/  USHF.R.U32.HI UR4, URZ, 0x5, UR4 ;  /* 0x00000005ff047899 */ /* 0x000fc80008011604 */
[----:B------:R-:W-:Y:S02]  /*4170*/  USHF.L.U32 UR5, UR5, UR4, URZ ;  /* 0x0000000405057299 */ /* 0x000fe400080006ff */
[----:B------:R-:W-:-:S04]  /*4180*/  USHF.L.U32 UR4, UR6, UR4, URZ ;  /* 0x0000000406047299 */ /* 0x000fc800080006ff */
[----:B-1----:R-:W-:-:S04]  /*4190*/  LOP3.LUT R0, R0, UR5, RZ, 0xc0, !PT ;  /* 0x0000000500007c12 */ /* 0x002fc8000f8ec0ff */
[----:B------:R-:W-:-:S13]  /*41a0*/  ISETP.NE.AND P0, PT, R0, UR5, PT ;  /* 0x0000000500007c0c */ /* 0x000fda000bf05270 */
[----:B------:R-:W-:Y:S05]  /*41b0*/  @P0 BRA `(.L_x_81) ;  /* 0x0000000000580947 */ /* 0x000fea0003800000 */
[----:B------:R-:W1:Y:S02]  /*41c0*/  LDS R0, [UR8+0x18] ;  /* 0x00001808ff007984 */ /* 0x000e640008000800 */
[----:B-1----:R-:W-:-:S04]  /*41d0*/  LOP3.LUT R0, R0, UR4, RZ, 0xc0, !PT ;  /* 0x0000000400007c12 */ /* 0x002fc8000f8ec0ff */
[----:B------:R-:W-:-:S13]  /*41e0*/  ISETP.NE.AND P0, PT, R0, UR4, PT ;  /* 0x0000000400007c0c */ /* 0x000fda000bf05270 */
[----:B------:R-:W-:Y:S05]  /*41f0*/  @P0 BRA `(.L_x_82) ;  /* 0x00000000003c0947 */ /* 0x000fea0003800000 */
[----:B------:R-:W1:Y:S01]  /*4200*/  S2R R2, SR_LANEID ;  /* 0x0000000000027919 */ /* 0x000e620000000000 */
[----:B------:R-:W-:Y:S01]  /*4210*/  ULOP3.LUT UR5, URZ, UR5, URZ, 0x33, !UPT ;  /* 0x00000005ff057292 */ /* 0x000fe2000f8e33ff */
[----:B------:R-:W-:Y:S01]  /*4220*/  LOP3.LUT R4, RZ, UR4, RZ, 0x33, !PT ;  /* 0x00000004ff047c12 */ /* 0x000fe2000f8e33ff */
[----:B------:R-:W-:Y:S02]  /*4230*/  VOTEU.ANY UR4, UPT, PT ;  /* 0x0000000000047886 */ /* 0x000fe400038e0100 */
[----:B------:R-:W-:Y:S01]  /*4240*/  UFLO.U32 UR4, UR4 ;  /* 0x00000004000472bd */ /* 0x000fe200080e0000 */
[----:B------:R-:W2:Y:S01]  /*4250*/  REDUX UR6, R4 ;  /* 0x00000000040673c4 */ /* 0x000ea20000000000 */
[----:B------:R-:W-:-:S06]  /*4260*/  IMAD.U32 R0, RZ, RZ, UR5 ;  /* 0x00000005ff007e24 */ /* 0x000fcc000f8e00ff */
[----:B------:R4:W-:Y:S01]  /*4270*/  UTCATOMSWS.AND URZ, UR5 ;  /* 0x0000000500ff79e3 */ /* 0x0009e20008000000 */
[----:B------:R-:W3:Y:S01]  /*4280*/  REDUX UR7, R0 ;  /* 0x00000000000773c4 */ /* 0x000ee20000000000 */
[----:B-1----:R-:W-:Y:S01]  /*4290*/  ISETP.EQ.U32.AND P0, PT, R2, UR4, PT ;  /* 0x0000000402007c0c */ /* 0x002fe2000bf02070 */
[----:B--2---:R-:W-:Y:S01]  /*42a0*/  IMAD.U32 R2, RZ, RZ, UR6 ;  /* 0x00000006ff027e24 */ /* 0x004fe2000f8e00ff */
[----:B---3--:R-:W-:-:S11]  /*42b0*/  MOV R3, UR7 ;  /* 0x0000000700037c02 */ /* 0x008fd60008000f00 */
[----:B------:R4:W-:Y:S04]  /*42c0*/  @P0 ATOMS.AND RZ, [UR8+0x14], R3 ;  /* 0x00001403ffff098c */ /* 0x0009e8000a800008 */
[----:B------:R4:W-:Y:S01]  /*42d0*/  @P0 ATOMS.AND RZ, [UR8+0x18], R2 ;  /* 0x00001802ffff098c */ /* 0x0009e2000a800008 */
[----:B------:R-:W-:Y:S05]  /*42e0*/  BRA `(.L_x_83) ;  /* 0x0000000000147947 */ /* 0x000fea0003800000 */
.L_x_82:
[----:B------:R-:W-:Y:S02]  /*42f0*/  MOV R2, 0x4310 ;  /* 0x0000431000027802 */ /* 0x000fe40000000f00 */
[----:B---3-5:R-:W-:Y:S05]  /*4300*/  CALL.REL.NOINC `($__internal_0_$__cuda_sm10x_tcgen05_guardrail_trap_col_being_dealloced_not_returned_by_alloc) ;  /* 0x0000008400d07944 */ /* 0x028fea0003c00000 */
[----:B------:R-:W-:Y:S05]  /*4310*/  BRA `(.L_x_83) ;  /* 0x0000000000087947 */ /* 0x000fea0003800000 */
.L_x_81:
[----:B------:R-:W-:Y:S02]  /*4320*/  MOV R2, 0x4340 ;  /* 0x0000434000027802 */ /* 0x000fe40000000f00 */
[----:B---3-5:R-:W-:Y:S05]  /*4330*/  CALL.REL.NOINC `($__internal_2_$__cuda_sm10x_tcgen05_guardrail_trap_unallocated_columns_being_dealloced) ;  /* 0x0000008400dc7944 */ /* 0x028fea0003c00000 */
.L_x_83:
[----:B------:R-:W-:Y:S01]  /*4340*/  NOP ;  /* 0x0000000000007918 */ /* 0x000fe20000000000 */
[----:B----4-:R-:W-:Y:S05]  /*4350*/  EXIT ;  /* 0x000000000000794d */ /* 0x010fea0003800000 */
.L_x_56:
[----:B------:R-:W-:-:S09]  /*4360*/  UISETP.NE.OR UP0, UPT, UR17, 0x3, !UP3 ;  /* 0x000000031100788c */ /* 0x000fd2000df05670 */
[----:B------:R-:W-:Y:S05]  /*4370*/  BRA.U UP0, `(.L_x_84) ;  /* 0x0000001100587547 */ /* 0x000fea000b800000 */
[----:B------:R-:W1:Y:S01]  /*4380*/  LDCU UR31, c[0x0][0x370] ;  /* 0x00006e00ff1f77ac */ /* 0x000e620008000800 */
[----:B------:R-:W2:Y:S01]  /*4390*/  LDC.64 R16, c[0x0][0x348] ;  /* 0x0000d200ff107b82 */ /* 0x000ea20000000a00 */
[----:B------:R-:W-:Y:S02]  /*43a0*/  HFMA2 R13, -RZ, RZ, 0, 0 ;  /* 0x00000000ff0d7431 */ /* 0x000fe400000001ff */
[----:B------:R-:W-:Y:S01]  /*43b0*/  IMAD.MOV.U32 R15, RZ, RZ, 0x1 ;  /* 0x00000001ff0f7424 */ /* 0x000fe200078e00ff */
[----:B------:R-:W1:Y:S01]  /*43c0*/  LDCU.128 UR48, c[0x0][0xb10] ;  /* 0x00016200ff3077ac */ /* 0x000e620008000c00 */
[----:B------:R-:W-:Y:S01]  /*43d0*/  IMAD.MOV.U32 R14, RZ, RZ, RZ ;  /* 0x000000ffff0e7224 */ /* 0x000fe200078e00ff */
[----:B------:R-:W-:Y:S01]  /*43e0*/  MOV R7, 0x2000 ;  /* 0x0000200000077802 */ /* 0x000fe20000000f00 */
[----:B------:R-:W3:Y:S01]  /*43f0*/  LDCU UR30, c[0x0][0x374] ;  /* 0x00006e80ff1e77ac */ /* 0x000ee20008000800 */
[----:B------:R-:W4:Y:S01]  /*4400*/  LDC.64 R2, c[0x0][0x888] ;  /* 0x00022200ff027b82 */ /* 0x000f220000000a00 */
[----:B------:R-:W3:Y:S01]  /*4410*/  LDCU UR15, c[0x0][0xb0c] ;  /* 0x00016180ff0f77ac */ /* 0x000ee20008000800 */
[----:B------:R-:W2:Y:S06]  /*4420*/  LDCU UR40, c[0x0][0xb20] ;  /* 0x00016400ff2877ac */ /* 0x000eac0008000800 */
[----:B------:R-:W4:Y:S01]  /*4430*/  LDC.64 R4, c[0x0][0x890] ;  /* 0x00022400ff047b82 */ /* 0x000f220000000a00 */
[----:B------:R-:W2:Y:S01]  /*4440*/  LDCU UR4, c[0x0][0xb30] ;  /* 0x00016600ff0477ac */ /* 0x000ea20008000800 */
[----:B------:R-:W-:Y:S01]  /*4450*/  UMOV UR21, 0x400 ;  /* 0x0000040000157882 */ /* 0x000fe20000000000 */
[----:B-1----:R-:W-:-:S02]  /*4460*/  UIMAD.WIDE.U32 UR6, UR31, UR48, URZ ;  /* 0x000000301f0672a5 */ /* 0x002fc4000f8e00ff */
[----:B---3--:R-:W-:Y:S02]  /*4470*/  UIMAD.WIDE.U32 UR8, UR30, UR51, URZ ;  /* 0x000000331e0872a5 */ /* 0x008fe4000f8e00ff */
[----:B------:R-:W-:Y:S02]  /*4480*/  ULEA UR21, UR45, UR21, 0x18 ;  /* 0x000000152d157291 */ /* 0x000fe4000f8ec0ff */
[----:B------:R-:W-:Y:S02]  /*4490*/  UPLOP3.LUT UP3, UPT, UPT, UPT, UPT, 0x40, 0x4 ;  /* 0x000000000004789c */ /* 0x000fe40003f6e870 */
[----:B------:R-:W-:Y:S01]  /*44a0*/  UIADD3 UR37, UPT, UPT, UR21, 0x68, URZ ;  /* 0x0000006815257890 */ /* 0x000fe2000fffe0ff */
[----:B------:R-:W-:Y:S01]  /*44b0*/  UMOV UR6, UR7 ;  /* 0x0000000700067c82 */ /* 0x000fe20008000000 */
[----:B------:R-:W-:Y:S01]  /*44c0*/  UMOV UR38, UR9 ;  /* 0x0000000900267c82 */ /* 0x000fe20008000000 */
[----:B------:R-:W-:Y:S02]  /*44d0*/  UISETP.GE.AND UP0, UPT, UR42, 0x1, UPT ;  /* 0x000000012a00788c */ /* 0x000fe4000bf06270 */
[----:B------:R-:W-:Y:S01]  /*44e0*/  UISETP.NE.AND UP4, UPT, UR42, 0x1, UPT ;  /* 0x000000012a00788c */ /* 0x000fe2000bf85270 */
[----:B------:R-:W1:Y:S01]  /*44f0*/  LDCU.64 UR22, c[0x0][0xb28] ;  /* 0x00016500ff1677ac */ /* 0x000e620008000a00 */
[----:B------:R-:W-:-:S02]  /*4500*/  UISETP.NE.AND UP6, UPT, UR15, 0x1, UPT ;  /* 0x000000010f00788c */ /* 0x000fc4000bfc5270 */
[----:B------:R-:W-:Y:S02]  /*4510*/  UISETP.NE.AND UP5, UPT, UR50, 0x1, UPT ;  /* 0x000000013200788c */ /* 0x000fe4000bfa5270 */
[----:B------:R-:W-:Y:S02]  /*4520*/  UIADD3 UR33, UPT, UPT, UR21, 0x50, URZ ;  /* 0x0000005015217890 */ /* 0x000fe4000fffe0ff */
[----:B------:R-:W-:Y:S02]  /*4530*/  UIADD3 UR25, UPT, UPT, UR21, 0x58, URZ ;  /* 0x0000005815197890 */ /* 0x000fe4000fffe0ff */
[----:B------:R-:W-:Y:S02]  /*4540*/  UIADD3 UR17, UPT, UPT, UR21, 0x60, URZ ;  /* 0x0000006015117890 */ /* 0x000fe4000fffe0ff */
[----:B------:R-:W-:Y:S02]  /*4550*/  UPRMT UR37, UR45, 0x654, UR37 ;  /* 0x000006542d257896 */ /* 0x000fe40008000025 */
[----:B------:R-:W-:-:S02]  /*4560*/  USHF.R.U32.HI UR39, URZ, UR49, UR6 ;  /* 0x00000031ff277299 */ /* 0x000fc40008011606 */
[----:B--2---:R-:W-:Y:S02]  /*4570*/  USHF.R.U32.HI UR38, URZ, UR40, UR38 ;  /* 0x00000028ff267299 */ /* 0x004fe40008011626 */
[----:B------:R-:W-:-:S11]  /*4580*/  UISETP.NE.AND UP2, UPT, UR4, 0x1, UPT ;  /* 0x000000010400788c */ /* 0x000fd6000bf45270 */
.L_x_95:
[C---:B------:R-:W-:Y:S02]  /*4590*/  LEA R12, R14.reuse, UR21, 0x3 ;  /* 0x000000150e0c7c11 */ /* 0x040fe4000f8e18ff */
[----:B------:R-:W-:Y:S02]  /*45a0*/  SHF.L.U32 R9, R13, 0x1f, RZ ;  /* 0x0000001f0d097819 */ /* 0x000fe400000006ff */
[----:B------:R-:W-:Y:S02]  /*45b0*/  LEA R10, R14, UR21, 0x4 ;  /* 0x000000150e0a7c11 */ /* 0x000fe4000f8e20ff */
[----:B--2---:R-:W2:Y:S02]  /*45c0*/  SYNCS.PHASECHK.TRANS64.TRYWAIT P0, [R12+URZ+0xa0], R9 ;  /* 0x0000a0090c0075a7 */ /* 0x004ea400080011ff */
[----:B--2---:R-:W-:Y:S05]  /*45d0*/  @!P0 BRA `(.L_x_85) ;  /* 0x0000007c00d08947 */ /* 0x004fea0003800000 */
.L_x_173:
[----:B--2---:R-:W2:Y:S01]  /*45e0*/  LDS.128 R8, [R10+0x110] ;  /* 0x000110000a087984 */ /* 0x004ea20000000c00 */
[----:B------:R-:W-:Y:S01]  /*45f0*/  UISETP.GE.AND UP0, UPT, UR42, 0x1, UPT ;  /* 0x000000012a00788c */ /* 0x000fe2000bf06270 */
[----:B------:R-:W-:Y:S01]  /*4600*/  @!PT LDS RZ, [RZ] ;  /* 0x00000000fffff984 */ /* 0x000fe20000000800 */
[----:B------:R-:W-:Y:S01]  /*4610*/  @!PT LDS RZ, [RZ] ;  /* 0x00000000fffff984 */ /* 0x000fe20000000800 */
[----:B------:R-:W-:Y:S01]  /*4620*/  @!PT LDS RZ, [RZ] ;  /* 0x00000000fffff984 */ /* 0x000fe20000000800 */
[----:B------:R-:W-:Y:S01]  /*4630*/  @!PT LDS RZ, [RZ] ;  /* 0x00000000fffff984 */ /* 0x000fe20000000800 */
[----:B------:R3:W-:Y:S06]  /*4640*/  MEMBAR.ALL.CTA ;  /* 0x0000000000007992 */ /* 0x0007ec0000008000 */
[----:B---3--:R-:W3:Y:S01]  /*4650*/  FENCE.VIEW.ASYNC.S ;  /* 0x00000000000073c6 */ /* 0x008ee20000000000 */
[----:B--2---:R-:W-:Y:S11]  /*4660*/  LOP3.LUT P0, RZ, R10, 0x1, RZ, 0xc0, !PT ;  /* 0x000000010aff7812 */ /* 0x004ff6000780c0ff */
[----:B------:R-:W-:Y:S02]  /*4670*/  @!UPT UIADD3 URZ, UPT, UPT, URZ, URZ, URZ ;  /* 0x000000fffffff290 */ /* 0x000fe4000fffe0ff */
[----:B---3--:R-:W-:Y:S01]  /*4680*/  VOTEU.ANY UP1, P0 ;  /* 0x0000000000ff7886 */ /* 0x008fe20000020100 */
[----:B------:R-:W-:Y:S11]  /*4690*/  PLOP3.LUT P0, PT, PT, PT, UP1, 0x80, 0x8 ;  /* 0x000000000008781c */ /* 0x000ff60003f0f018 */
[----:B------:R-:W-:Y:S02]  /*46a0*/  @!UPT UIADD3 URZ, UPT, UPT, URZ, URZ, URZ ;  /* 0x000000fffffff290 */ /* 0x000fe4000fffe0ff */
[----:B------:R-:W-:Y:S02]  /*46b0*/  @P0 SHF.R.U32.HI R0, RZ, 0x10, R9 ;  /* 0x00000010ff000819 */ /* 0x000fe40000011609 */
[----:B------:R-:W-:Y:S02]  /*46c0*/  @P0 MOV R6, R8 ;  /* 0x0000000800060202 */ /* 0x000fe40000000f00 */
[----:B------:R-:W-:Y:S01]  /*46d0*/  @P0 R2UR UR4, R0 ;  /* 0x00000000000402ca */ /* 0x000fe200000e0000 */
[----:B------:R-:W-:Y:S01]  /*46e0*/  VIADD R0, R12, 0xb0 ;  /* 0x000000b00c007836 */ /* 0x000fe20000000000 */
[----:B------:R-:W-:Y:S02]  /*46f0*/  @P0 LOP3.LUT R8, R9, 0xffff, RZ, 0xc0, !PT ;  /* 0x0000ffff09080812 */ /* 0x000fe400078ec0ff */
[----:B------:R-:W-:Y:S02]  /*4700*/  @P0 R2UR UR6, R6 ;  /* 0x00000000060602ca */ /* 0x000fe400000e0000 */
[----:B------:R-:W-:Y:S02]  /*4710*/  PRMT R0, RZ, 0x654, R0 ;  /* 0x00000654ff007816 */ /* 0x000fe40000000000 */
[----:B------:R-:W-:Y:S02]  /*4720*/  @P0 R2UR UR5, R8 ;  /* 0x00000000080502ca */ /* 0x000fe400000e0000 */
[----:B------:R2:W-:Y:S03]  /*4730*/  SYNCS.ARRIVE.TRANS64.RED.A1T0 RZ, [R0+URZ], RZ ;  /* 0x000000ff00ff79a7 */ /* 0x0005e600081004ff */
[----:B------:R-:W-:Y:S04]  /*4740*/  @UP1 UMOV UR29, UR4 ;  /* 0x00000004001d1c82 */ /* 0x000fe80008000000 */
[----:B------:R-:W-:Y:S04]  /*4750*/  @UP1 UMOV UR14, UR6 ;  /* 0x00000006000e1c82 */ /* 0x000fe80008000000 */
[----:B------:R-:W-:Y:S01]  /*4760*/  @UP1 UMOV UR13, UR5 ;  /* 0x00000005000d1c82 */ /* 0x000fe20008000000 */
[----:B------:R-:W-:Y:S05]  /*4770*/  BRA.U !UP0, `(.L_x_86) ;  /* 0x0000000108a47547 */ /* 0x000fea000b800000 */
[----:B------:R-:W-:Y:S02]  /*4780*/  UIMAD.WIDE.U32 UR18, UR13, UR51, URZ ;  /* 0x000000330d1272a5 */ /* 0x000fe4000f8e00ff */
[----:B------:R-:W-:Y:S02]  /*4790*/  UIMAD.WIDE.U32 UR26, UR14, UR48, URZ ;  /* 0x000000300e1a72a5 */ /* 0x000fe4000f8e00ff */
[----:B------:R-:W-:Y:S02]  /*47a0*/  USEL UR4, UR30, UR38, !UP5 ;  /* 0x000000261e047287 */ /* 0x000fe4000e800000 */
[----:B------:R-:W-:Y:S02]  /*47b0*/  USEL UR7, UR31, UR39, !UP6 ;  /* 0x000000271f077287 */ /* 0x000fe4000f000000 */
[----:B-1----:R-:W-:Y:S02]  /*47c0*/  UIMAD.WIDE.U32 UR8, UR4, UR22, URZ ;  /* 0x00000016040872a5 */ /* 0x002fe4000f8e00ff */
[----:B------:R-:W-:Y:S01]  /*47d0*/  UIMAD.WIDE.U32 UR10, UR7, UR22, URZ ;  /* 0x00000016070a72a5 */ /* 0x000fe2000f8e00ff */
[----:B------:R-:W-:Y:S02]  /*47e0*/  UMOV UR5, UR19 ;  /* 0x0000001300057c82 */ /* 0x000fe40008000000 */
[----:B------:R-:W-:Y:S03]  /*47f0*/  USHF.R.U32.HI UR6, URZ, UR40, UR5 ;  /* 0x00000028ff067299 */ /* 0x000fe60008011605 */
[----:B------:R-:W-:Y:S01]  /*4800*/  UMOV UR5, UR27 ;  /* 0x0000001b00057c82 */ /* 0x000fe20008000000 */
[----:B------:R-:W-:Y:S02]  /*4810*/  USEL UR6, UR13, UR6, !UP5 ;  /* 0x000000060d067287 */ /* 0x000fe4000e800000 */
[----:B------:R-:W-:Y:S03]  /*4820*/  USHF.R.U32.HI UR12, URZ, UR49, UR5 ;  /* 0x00000031ff0c7299 */ /* 0x000fe60008011605 */
[----:B------:R-:W-:Y:S02]  /*4830*/  UMOV UR5, UR9 ;  /* 0x0000000900057c82 */ /* 0x000fe40008000000 */
[----:B------:R-:W-:Y:S03]  /*4840*/  @UP4 USHF.R.U32.HI UR4, URZ, UR23, UR5 ;  /* 0x00000017ff044299 */ /* 0x000fe60008011605 */
[----:B------:R-:W-:Y:S01]  /*4850*/  UMOV UR5, UR11 ;  /* 0x0000000b00057c82 */ /* 0x000fe20008000000 */
[----:B------:R-:W-:Y:S02]  /*4860*/  UIMAD UR4, UR42, UR4, URZ ;  /* 0x000000042a0472a4 */ /* 0x000fe4000f8e02ff */
[----:B------:R-:W-:Y:S02]  /*4870*/  @UP4 USHF.R.U32.HI UR7, URZ, UR23, UR5 ;  /* 0x00000017ff074299 */ /* 0x000fe40008011605 */
[----:B------:R-:W-:Y:S02]  /*4880*/  UIMAD.WIDE.U32 UR10, UR6, UR22, URZ ;  /* 0x00000016060a72a5 */ /* 0x000fe4000f8e00ff */
[----:B------:R-:W-:Y:S02]  /*4890*/  USEL UR5, UR14, UR12, !UP6 ;  /* 0x0000000c0e057287 */ /* 0x000fe4000f000000 */
[----:B------:R-:W-:Y:S02]  /*48a0*/  UIMAD UR8, UR42, UR7, URZ ;  /* 0x000000072a0872a4 */ /* 0x000fe4000f8e02ff */
[----:B------:R-:W-:Y:S03]  /*48b0*/  UISETP.GE.AND UP0, UPT, UR6, UR4, UPT ;  /* 0x000000040600728c */ /* 0x000fe6000bf06270 */
[----:B------:R-:W-:Y:S01]  /*48c0*/  UMOV UR4, UR11 ;  /* 0x0000000b00047c82 */ /* 0x000fe20008000000 */
[----:B------:R-:W-:Y:S02]  /*48d0*/  UISETP.GE.OR UP0, UPT, UR5, UR8, UP0 ;  /* 0x000000080500728c */ /* 0x000fe40008706670 */
[----:B------:R-:W-:Y:S02]  /*48e0*/  USHF.R.U32.HI UR4, URZ, UR23, UR4 ;  /* 0x00000017ff047299 */ /* 0x000fe40008011604 */
[----:B------:R-:W-:Y:S02]  /*48f0*/  UIMAD.WIDE.U32 UR8, UR5, UR22, URZ ;  /* 0x00000016050872a5 */ /* 0x000fe4000f8e00ff */
[----:B------:R-:W-:Y:S04]  /*4900*/  USEL UR10, UR6, UR4, !UP4 ;  /* 0x00000004060a7287 */ /* 0x000fe8000e000000 */
[----:B------:R-:W-:Y:S01]  /*4910*/  UIADD3 UR11, UPT, UPT, -UR10, URZ, URZ ;  /* 0x000000ff0a0b7290 */ /* 0x000fe2000fffe1ff */
[----:B------:R-:W-:Y:S02]  /*4920*/  @!UP0 UMOV UR4, UR9 ;  /* 0x0000000900048c82 */ /* 0x000fe40008000000 */
[----:B------:R-:W-:Y:S02]  /*4930*/  @!UP0 USHF.R.U32.HI UR4, URZ, UR23, UR4 ;  /* 0x00000017ff048299 */ /* 0x000fe40008011604 */
[----:B------:R-:W-:Y:S02]  /*4940*/  UIMAD UR8, UR42, UR11, UR6 ;  /* 0x0000000b2a0872a4 */ /* 0x000fe4000f8e0206 */
[----:B------:R-:W-:Y:S04]  /*4950*/  @!UP0 USEL UR4, UR5, UR4, !UP4 ;  /* 0x0000000405048287 */ /* 0x000fe8000e000000 */
[----:B------:R-:W-:Y:S02]  /*4960*/  @!UP0 UIMAD UR8, UR7, UR8, UR4 ;  /* 0x00000008070882a4 */ /* 0x000fe4000f8e0204 */
[----:B------:R-:W-:Y:S02]  /*4970*/  @!UP0 UIADD3 UR9, UPT, UPT, UR10, -UR4, URZ ;  /* 0x800000040a098290 */ /* 0x000fe4000fffe0ff */
[----:B------:R-:W-:Y:S02]  /*4980*/  UIADD3 UR4, UPT, UPT, -UR5, URZ, URZ ;  /* 0x000000ff05047290 */ /* 0x000fe4000fffe1ff */
[----:B------:R-:W-:Y:S02]  /*4990*/  UIADD3 UR7, UPT, UPT, -UR6, URZ, URZ ;  /* 0x000000ff06077290 */ /* 0x000fe4000fffe1ff */
[----:B------:R-:W-:Y:S02]  /*49a0*/  @!UP0 UIMAD UR6, UR9, UR42, UR5 ;  /* 0x0000002a090682a4 */ /* 0x000fe4000f8e0205 */
[----:B------:R-:W-:Y:S02]  /*49b0*/  UIMAD UR14, UR15, UR4, UR14 ;  /* 0x000000040f0e72a4 */ /* 0x000fe4000f8e020e */
[----:B------:R-:W-:Y:S01]  /*49c0*/  UIMAD UR13, UR50, UR7, UR13 ;  /* 0x00000007320d72a4 */ /* 0x000fe2000f8e020d */
[----:B------:R-:W-:Y:S02]  /*49d0*/  @!UP0 UMOV UR5, UR8 ;  /* 0x0000000800058c82 */ /* 0x000fe40008000000 */
[----:B------:R-:W-:Y:S02]  /*49e0*/  UIMAD UR14, UR5, UR15, UR14 ;  /* 0x0000000f050e72a4 */ /* 0x000fe4000f8e020e */
[----:B------:R-:W-:Y:S11]  /*49f0*/  UIMAD UR13, UR6, UR50, UR13 ;  /* 0x00000032060d72a4 */ /* 0x000ff6000f8e020d */
[----:B------:R-:W-:Y:S01]  /*4a00*/  @!UPT UIADD3 URZ, UPT, UPT, URZ, URZ, URZ ;  /* 0x000000fffffff290 */ /* 0x000fe2000fffe0ff */
.L_x_86:
[----:B------:R-:W3:Y:S01]  /*4a10*/  @!UP2 LDCU.128 UR8, c[0x0][0xb10] ;  /* 0x00016200ff08a7ac */ /* 0x000ee20008000c00 */
[C---:B----4-:R-:W-:Y:S02]  /*4a20*/  ISETP.NE.U32.AND P1, PT, R4.reuse, RZ, PT ;  /* 0x000000ff0400720c */ /* 0x050fe40003f25070 */
[----:B------:R-:W-:Y:S02]  /*4a30*/  ISETP.NE.U32.AND P0, PT, R4, RZ, PT ;  /* 0x000000ff0400720c */ /* 0x000fe40003f05070 */
[C---:B------:R-:W-:Y:S02]  /*4a40*/  ISETP.NE.AND.EX P1, PT, R5.reuse, RZ, PT, P1 ;  /* 0x000000ff0500720c */ /* 0x040fe40003f25310 */
[----:B------:R-:W-:Y:S01]  /*4a50*/  ISETP.NE.AND.EX P0, PT, R5, RZ, PT, P0 ;  /* 0x000000ff0500720c */ /* 0x000fe20003f05300 */
[----:B------:R-:W4:Y:S01]  /*4a60*/  @!UP2 LDCU UR5, c[0x0][0xb0c] ;  /* 0x00016180ff05a7ac */ /* 0x000f220008000800 */
[----:B------:R-:W-:Y:S01]  /*4a70*/  SHF.L.U32 R9, R15, 0x1f, RZ ;  /* 0x0000001f0f097819 */ /* 0x000fe200000006ff */
[----:B------:R-:W-:Y:S02]  /*4a80*/  USHF.L.U32 UR35, UR16, 0x7, URZ ;  /* 0x0000000710237899 */ /* 0x000fe400080006ff */
[----:B------:R-:W-:Y:S02]  /*4a90*/  USHF.L.U32 UR34, UR20, 0x8, URZ ;  /* 0x0000000814227899 */ /* 0x000fe400080006ff */
[----:B---3--:R-:W-:Y:S07]  /*4aa0*/  UIMAD.WIDE.U32 UR6, UR14, UR8, URZ ;  /* 0x000000080e0672a5 */ /* 0x008fee000f8e00ff */
[----:B------:R-:W-:Y:S01]  /*4ab0*/  @!UP2 UMOV UR4, UR7 ;  /* 0x000000070004ac82 */ /* 0x000fe20008000000 */
[----:B----4-:R-:W-:Y:S02]  /*4ac0*/  @!UP2 UISETP.NE.AND UP0, UPT, UR5, 0x1, UPT ;  /* 0x000000010500a88c */ /* 0x010fe4000bf05270 */
[----:B------:R-:W-:Y:S02]  /*4ad0*/  @!UP2 USHF.R.U32.HI UR4, URZ, UR9, UR4 ;  /* 0x00000009ff04a299 */ /* 0x000fe40008011604 */
[----:B------:R-:W-:Y:S02]  /*4ae0*/  UIMAD.WIDE.U32 UR6, UR13, UR11, URZ ;  /* 0x0000000b0d0672a5 */ /* 0x000fe4000f8e00ff */
[----:B------:R-:W-:Y:S02]  /*4af0*/  @!UP2 USEL UR8, UR14, UR4, !UP0 ;  /* 0x000000040e08a287 */ /* 0x000fe4000c000000 */
[----:B------:R-:W-:Y:S03]  /*4b00*/  @!UP2 UISETP.NE.AND UP0, UPT, UR10, 0x1, UPT ;  /* 0x000000010a00a88c */ /* 0x000fe6000bf05270 */
[----:B------:R-:W-:Y:S02]  /*4b10*/  @!UP2 UMOV UR6, UR7 ;  /* 0x000000070006ac82 */ /* 0x000fe40008000000 */
[----:B------:R-:W3:Y:S02]  /*4b20*/  @!UP2 LDCU UR4, c[0x0][0xb20] ;  /* 0x00016400ff04a7ac */ /* 0x000ee40008000800 */
[----:B---3--:R-:W-:Y:S04]  /*4b30*/  @!UP2 USHF.R.U32.HI UR6, URZ, UR4, UR6 ;  /* 0x00000004ff06a299 */ /* 0x008fe80008011606 */
[----:B------:R-:W-:Y:S04]  /*4b40*/  @!UP2 USEL UR6, UR13, UR6, !UP0 ;  /* 0x000000060d06a287 */ /* 0x000fe8000c000000 */
[----:B------:R-:W-:Y:S02]  /*4b50*/  @!UP2 UIADD3 UR4, UPT, UPT, -UR8, UR6, URZ ;  /* 0x000000060804a290 */ /* 0x000fe4000fffe1ff */
[----:B------:R-:W-:Y:S02]  /*4b60*/  @!UP2 UIADD3 UR6, UPT, UPT, UR8, -UR6, URZ ;  /* 0x800000060806a290 */ /* 0x000fe4000fffe0ff */
[----:B------:R-:W-:Y:S02]  /*4b70*/  @!UP2 UIMAD UR14, UR4, UR5, UR14 ;  /* 0x00000005040ea2a4 */ /* 0x000fe4000f8e020e */
[----:B------:R-:W-:Y:S01]  /*4b80*/  @!UP2 UIMAD UR13, UR6, UR10, UR13 ;  /* 0x0000000a060da2a4 */ /* 0x000fe2000f8e020d */
[----:B------:R-:W-:Y:S11]  /*4b90*/  BRA.U UP3, `(.L_x_87) ;  /* 0x0000000103107547 */ /* 0x000ff6000b800000 */
[----:B--2---:R-:W-:Y:S04]  /*4ba0*/  MOV R0, UR41 ;  /* 0x0000002900007c02 */ /* 0x004fe80008000f00 */
[----:B------:R-:W-:Y:S04]  /*4bb0*/  SHF.L.U32 R11, R0, 0x1f, RZ ;  /* 0x0000001f000b7819 */ /* 0x000fe800000006ff */
[----:B------:R-:W2:Y:S02]  /*4bc0*/  SYNCS.PHASECHK.TRANS64.TRYWAIT P2, [UR21+0x98], R11 ;  /* 0x0000980bff0075a7 */ /* 0x000ea40008041115 */
[----:B--2---:R-:W-:Y:S05]  /*4bd0*/  @!P2 BRA `(.L_x_88) ;  /* 0x000000780064a947 */ /* 0x004fea0003800000 */
.L_x_87:
[----:B------:R-:W-:Y:S05]  /*4be0*/  @!P1 BRA `(.L_x_89) ;  /* 0x0000000000309947 */ /* 0x000fea0003800000 */
[----:B------:R-:W-:Y:S01]  /*4bf0*/  ISETP.NE.U32.AND P1, PT, R2, RZ, PT ;  /* 0x000000ff0200720c */ /* 0x000fe20003f25070 */
[----:B------:R-:W3:Y:S01]  /*4c00*/  LDCU.64 UR4, c[0x0][0x358] ;  /* 0x00006b00ff0477ac */ /* 0x000ee20008000a00 */
[----:B------:R-:W-:Y:S02]  /*4c10*/  IMAD.MOV.U32 R158, RZ, RZ, 0x1 ;  /* 0x00000001ff9e7424 */ /* 0x000fe400078e00ff */
[----:B------:R-:W-:Y:S11]  /*4c20*/  ISETP.NE.AND.EX P1, PT, R3, RZ, PT, P1 ;  /* 0x000000ff0300720c */ /* 0x000ff60003f25310 */
[----:B------:R-:W-:Y:S02]  /*4c30*/  @!UPT UIADD3 URZ, UPT, UPT, URZ, URZ, URZ ;  /* 0x000000fffffff290 */ /* 0x000fe4000fffe0ff */
[----:B--2---:R-:W2:Y:S01]  /*4c40*/  @P1 LDC.64 R10, c[0x0][0x888] ;  /* 0x00022200ff0a1b82 */ /* 0x004ea20000000a00 */
[----:B------:R-:W-:Y:S04]  /*4c50*/  @P1 IMAD R0, R4, UR36, RZ ;  /* 0x0000002404001c24 */ /* 0x000fe8000f8e02ff */
[----:B--2---:R-:W-:Y:S04]  /*4c60*/  @P1 IMAD.WIDE R10, R0, 0x4, R10 ;  /* 0x00000004000a1825 */ /* 0x004fe800078e020a */
[----:B------:R-:W-:Y:S01]  /*4c70*/  HFMA2 R0, -RZ, RZ, 0, 5.9604644775390625e-08 ;  /* 0x00000001ff007431 */ /* 0x000fe200000001ff */
[----:B---3-5:R3:W5:Y:S04]  /*4c80*/  @P1 LDG.E R73, desc[UR4][R10.64] ;  /* 0x000000040a491981 */ /* 0x028768000c1e1900 */
[----:B------:R-:W-:Y:S01]  /*4c90*/  @!P1 PRMT R158, R0, 0x7610, R158 ;  /* 0x00007610009e9816 */ /* 0x000fe2000000009e */
[----:B---3--:R-:W4:Y:S06]  /*4ca0*/  @!P1 LDC R73, c[0x0][0x880] ;  /* 0x00022000ff499b82 */ /* 0x008f2c0000000800 */
.L_x_89:
[----:B----45:R-:W-:Y:S01]  /*4cb0*/  @!P0 FSETP.EQ.AND P1, PT, R73, RZ, PT ;  /* 0x000000ff4900820b */ /* 0x030fe20003f22000 */
[----:B------:R-:W-:Y:S01]  /*4cc0*/  @!UPT UIADD3 URZ, UPT, UPT, URZ, URZ, URZ ;  /* 0x000000fffffff290 */ /* 0x000fe2000fffe0ff */
[----:B------:R-:W-:Y:S11]  /*4cd0*/  @!P0 BRA `(.L_x_90) ;  /* 0x0000000000188947 */ /* 0x000ff60003800000 */
[----:B------:R-:W-:Y:S02]  /*4ce0*/  LOP3.LUT P0, RZ, R158, 0xff, RZ, 0xc0, !PT ;  /* 0x000000ff9eff7812 */ /* 0x000fe4000780c0ff */
[----:B------:R-:W-:Y:S04]  /*4cf0*/  ISETP.NE.U32.AND P1, PT, R2, RZ, PT ;  /* 0x000000ff0200720c */ /* 0x000fe80003f25070 */
[----:B------:R-:W-:Y:S04]  /*4d00*/  ISETP.NE.AND.EX P1, PT, R3, RZ, PT, P1 ;  /* 0x000000ff0300720c */ /* 0x000fe80003f25310 */
[----:B------:R-:W-:Y:S03]  /*4d10*/  PLOP3.LUT P1, PT, P1, PT, PT, 0x8, 0x80 ;  /* 0x000000000080781c */ /* 0x000fe60000f2e170 */
[----:B------:R-:W-:Y:S11]  /*4d20*/  @P0 FSETP.EQ.AND P1, PT, R73, RZ, PT ;  /* 0x000000ff4900020b */ /* 0x000ff60003f22000 */
[----:B------:R-:W-:Y:S02]  /*4d30*/  @!UPT UIADD3 URZ, UPT, UPT, URZ, URZ, URZ ;  /* 0x000000fffffff290 */ /* 0x000fe4000fffe0ff */
.L_x_90:
[----:B------:R-:W3:Y:S01]  /*4d40*/  SYNCS.PHASECHK.TRANS64.TRYWAIT P2, [UR21+0x70], R9 ;  /* 0x00007009ff0075a7 */ /* 0x000ee20008041115 */
[----:B------:R-:W-:Y:S04]  /*4d50*/  ELECT P0, URZ, PT ;  /* 0x0000000000ff782f */ /* 0x000fe80003800000 */
[----:B------:R-:W-:Y:S11]  /*4d60*/  PLOP3.LUT P1, PT, P1, P0, PT, 0xf2, 0x2f ;  /* 0x00000000002f781c */ /* 0x000ff60000f21e72 */
[----:B------:R-:W-:Y:S02]  /*4d70*/  @!UPT UIADD3 URZ, UPT, UPT, URZ, URZ, URZ ;  /* 0x000000fffffff290 */ /* 0x000fe4000fffe0ff */
[----:B------:R-:W-:Y:S05]  /*4d80*/  @!P1 IADD3 R8, P0, PT, R16, 0x580, RZ ;  /* 0x0000058010089810 */ /* 0x000fea0007f1e0ff */
[----:B------:R-:W-:Y:S01]  /*4d90*/  @!P1 IMAD.X R6, RZ, RZ, R17, P0 ;  /* 0x000000ffff069224 */ /* 0x000fe200000e0611 */
[----:B---3--:R-:W-:Y:S07]  /*4da0*/  @!P2 BRA `(.L_x_91) ;  /* 0x000000780008a947 */ /* 0x008fee0003800000 */
.L_x_176:
[----:B------:R-:W-:Y:S01]  /*4db0*/  @!P1 R2UR UR5, R8 ;  /* 0x00000000080592ca */ /* 0x000fe200000e0000 */
[----:B------:R-:W-:Y:S01]  /*4dc0*/  VOTEU.ALL UP0, P1 ;  /* 0x0000000000ff7886 */ /* 0x000fe20000800000 */
[----:B------:R-:W-:Y:S01]  /*4dd0*/  @!P1 R2UR UR4, R6 ;  /* 0x00000000060492ca */ /* 0x000fe200000e0000 */
[----:B--2---:R-:W-:Y:S01]  /*4de0*/  @!P1 IMAD.MOV.U32 R0, RZ, RZ, 0x2000 ;  /* 0x00002000ff009424 */ /* 0x004fe200078e00ff */
[----:B------:R-:W-:Y:S01]  /*4df0*/  UMOV UR8, 0x0 ;  /* 0x0000000000087882 */ /* 0x000fe20000000000 */
[----:B------:R-:W-:Y:S01]  /*4e00*/  UMOV UR9, 0x10000000 ;  /* 0x1000000000097882 */ /* 0x000fe20000000000 */
[----:B------:R-:W-:Y:S01]  /*4e10*/  @!UP0 UIADD3 UR32, UPT, UPT, UR21, 0x200, URZ ;  /* 0x0000020015208890 */ /* 0x000fe2000fffe0ff */
[----:B------:R-:W-:Y:S01]  /*4e20*/  @!P1 IADD3 R8, P0, PT, R16, 0x580, RZ ;  /* 0x0000058010089810 */ /* 0x000fe20007f1e0ff */
[----:B------:R-:W-:Y:S01]  /*4e30*/  VOTEU.ALL UP0, P1 ;  /* 0x0000000000ff7886 */ /* 0x000fe20000800000 */
[----:B------:R-:W-:Y:S03]  /*4e40*/  UPRMT UR6, UR45, 0x654, UR33 ;  /* 0x000006542d067896 */ /* 0x000fe60008000021 */
[----:B------:R-:W-:Y:S02]  /*4e50*/  @!P1 IMAD.X R6, RZ, RZ, R17, P0 ;  /* 0x000000ffff069224 */ /* 0x000fe400000e0611 */
[----:B------:R-:W-:Y:S02]  /*4e60*/  IMAD.U32 R10, RZ, RZ, UR5 ;  /* 0x00000005ff0a7e24 */ /* 0x000fe4000f8e00ff */
[----:B------:R-:W-:Y:S03]  /*4e70*/  IMAD.U32 R11, RZ, RZ, UR4 ;  /* 0x00000004ff0b7e24 */ /* 0x000fe6000f8e00ff */
[----:B------:R-:W-:Y:S02]  /*4e80*/  @!P1 R2UR UR4, R10 ;  /* 0x000000000a0492ca */ /* 0x000fe400000e0000 */
[----:B------:R-:W-:Y:S11]  /*4e90*/  @!P1 R2UR UR5, R11 ;  /* 0x000000000b0592ca */ /* 0x000ff600000e0000 */
[----:B------:R-:W-:Y:S02]  /*4ea0*/  @!UPT UIADD3 URZ, UPT, UPT, URZ, URZ, URZ ;  /* 0x000000fffffff290 */ /* 0x000fe4000fffe0ff */
[----:B------:R2:W-:Y:S01]  /*4eb0*/  @!UP0 UTMALDG.3D [UR32], [UR4], desc[UR8] ;  /* 0x00000820040085b4 */ /* 0x0005e20008011000 */
[----:B------:R2:W-:Y:S01]  /*4ec0*/  @!P1 SYNCS.ARRIVE.TRANS64.RED.A0TR RZ, [UR21+0x50], R0 ;  /* 0x00005000ffff99a7 */ /* 0x0005e20008300415 */
[----:B------:R-:W-:Y:S01]  /*4ed0*/  SYNCS.ARRIVE.TRANS64.RED.A1T0 RZ, [UR6], RZ ;  /* 0x000000ffffff79a7 */ /* 0x000fe20008100406 */
[----:B------:R-:W3:Y:S02]  /*4ee0*/  SYNCS.PHASECHK.TRANS64.TRYWAIT P2, [UR21+0x78], R9 ;  /* 0x00007809ff0075a7 */ /* 0x000ee40008041115 */
[----:B--23--:R-:W-:Y:S05]  /*4ef0*/  @!P2 BRA `(.L_x_92) ;  /* 0x0000007400cca947 */ /* 0x00cfea0003800000 */
.L_x_178:
        /* <DEDUP_REMOVED lines=8> */
[----:B------:R-:W-:Y:S01]  /*4f80*/  @!UP0 UIADD3 UR24, UPT, UPT, UR21, 0x2200, URZ ;  /* 0x0000220015188890 */ /* 0x000fe2000fffe0ff */
[----:B------:R-:W-:Y:S01]  /*4f90*/  VOTEU.ALL UP0, P1 ;  /* 0x0000000000ff7886 */ /* 0x000fe20000800000 */
[----:B------:R-:W-:Y:S01]  /*4fa0*/  UMOV UR27, UR35 ;  /* 0x00000023001b7c82 */ /* 0x000fe20008000000 */
[----:B------:R-:W-:Y:S02]  /*4fb0*/  UMOV UR28, UR36 ;  /* 0x00000024001c7c82 */ /* 0x000fe40008000000 */
[----:B------:R-:W-:Y:S01]  /*4fc0*/  IMAD.U32 R10, RZ, RZ, UR5 ;  /* 0x00000005ff0a7e24 */ /* 0x000fe2000f8e00ff */
[----:B------:R-:W-:Y:S01]  /*4fd0*/  UPRMT UR6, UR45, 0x654, UR25 ;  /* 0x000006542d067896 */ /* 0x000fe20008000019 */
[----:B------:R-:W-:Y:S02]  /*4fe0*/  IMAD.U32 R11, RZ, RZ, UR4 ;  /* 0x00000004ff0b7e24 */ /* 0x000fe4000f8e00ff */
[----:B------:R-:W-:Y:S01]  /*4ff0*/  @!P1 IMAD.X R6, RZ, RZ, R17, P0 ;  /* 0x000000ffff069224 */ /* 0x000fe200000e0611 */
        /* <DEDUP_REMOVED lines=8> */
.L_x_180:
[----:B------:R-:W-:Y:S01]  /*5080*/  @!P1 R2UR UR5, R8 ;  /* 0x00000000080592ca */ /* 0x000fe200000e0000 */
[----:B------:R-:W-:Y:S01]  /*5090*/  VOTEU.ALL UP0, P1 ;  /* 0x0000000000ff7886 */ /* 0x000fe20000800000 */
[----:B------:R-:W-:Y:S01]  /*50a0*/  @!P1 R2UR UR4, R6 ;  /* 0x00000000060492ca */ /* 0x000fe200000e0000 */
[----:B--2---:R-:W-:Y:S01]  /*50b0*/  @!P1 IMAD.MOV.U32 R0, RZ, RZ, 0x2000 ;  /* 0x00002000ff009424 */ /* 0x004fe200078e00ff */
[----:B------:R-:W-:Y:S01]  /*50c0*/  UMOV UR8, 0x0 ;  /* 0x0000000000087882 */ /* 0x000fe20000000000 */
[----:B------:R-:W-:Y:S01]  /*50d0*/  UMOV UR9, 0x10000000 ;  /* 0x1000000000097882 */ /* 0x000fe20000000000 */
[----:B------:R-:W-:Y:S01]  /*50e0*/  @!UP0 UIADD3 UR18, UPT, UPT, UR34, 0x80, URZ ;  /* 0x0000008022128890 */ /* 0x000fe2000fffe0ff */
[----:B------:R-:W-:Y:S01]  /*50f0*/  VIADD R14, R14, 0x1 ;  /* 0x000000010e0e7836 */ /* 0x000fe20000000000 */
[----:B------:R-:W-:Y:S01]  /*5100*/  @!UP0 UIADD3 UR16, UPT, UPT, UR21, 0x4200, URZ ;  /* 0x0000420015108890 */ /* 0x000fe2000fffe0ff */
[----:B------:R-:W-:Y:S01]  /*5110*/  VOTEU.ALL UP0, P1 ;  /* 0x0000000000ff7886 */ /* 0x000fe20000800000 */
[----:B------:R-:W-:Y:S01]  /*5120*/  UMOV UR19, UR35 ;  /* 0x0000002300137c82 */ /* 0x000fe20008000000 */
[----:B------:R-:W-:Y:S02]  /*5130*/  UMOV UR20, UR36 ;  /* 0x0000002400147c82 */ /* 0x000fe40008000000 */
[----:B------:R-:W-:Y:S01]  /*5140*/  IMAD.U32 R10, RZ, RZ, UR5 ;  /* 0x00000005ff0a7e24 */ /* 0x000fe2000f8e00ff */
[----:B------:R-:W-:Y:S01]  /*5150*/  UPRMT UR6, UR45, 0x654, UR17 ;  /* 0x000006542d067896 */ /* 0x000fe20008000011 */
        /* <DEDUP_REMOVED lines=9> */
.L_x_182:
[----:B------:R-:W-:Y:S01]  /*51f0*/  @!P1 IADD3 R6, P0, PT, R16, 0x580, RZ ;  /* 0x0000058010069810 */ /* 0x000fe20007f1e0ff */
[----:B------:R-:W-:Y:S01]  /*5200*/  VOTEU.ALL UP0, P1 ;  /* 0x0000000000ff7886 */ /* 0x000fe20000800000 */
[----:B------:R-:W-:Y:S01]  /*5210*/  UMOV UR6, 0x0 ;  /* 0x0000000000067882 */ /* 0x000fe20000000000 */
[----:B------:R-:W-:Y:S01]  /*5220*/  UMOV UR7, 0x10000000 ;  /* 0x1000000000077882 */ /* 0x000fe20000000000 */
[----:B------:R-:W-:Y:S01]  /*5230*/  @!P1 R2UR UR5, R6 ;  /* 0x00000000060592ca */ /* 0x000fe200000e0000 */
[----:B--2---:R-:W-:Y:S01]  /*5240*/  @!P1 IMAD.X R0, RZ, RZ, R17, P0 ;  /* 0x000000ffff009224 */ /* 0x004fe200000e0611 */
[----:B------:R-:W-:Y:S01]  /*5250*/  @!UP0 UIADD3 UR10, UPT, UPT, UR34, 0xc0, URZ ;  /* 0x000000c0220a8890 */ /* 0x000fe2000fffe0ff */
[----:B------:R-:W-:Y:S01]  /*5260*/  R2UR UR18, R160 ;  /* 0x00000000a01272ca */ /* 0x000fe200000e0000 */
[----:B------:R-:W-:Y:S01]  /*5270*/  @!UP0 UIADD3 UR8, UPT, UPT, UR21, 0x6200, URZ ;  /* 0x0000620015088890 */ /* 0x000fe2000fffe0ff */
[----:B------:R-:W-:Y:S01]  /*5280*/  R2UR UR16, R161 ;  /* 0x00000000a11072ca */ /* 0x000fe200000e0000 */
[----:B------:R-:W-:Y:S01]  /*5290*/  @!UP0 UIADD3 UR9, UPT, UPT, UR21, 0x68, URZ ;  /* 0x0000006815098890 */ /* 0x000fe2000fffe0ff */
[----:B------:R-:W-:Y:S01]  /*52a0*/  @!P1 R2UR UR4, R0 ;  /* 0x00000000000492ca */ /* 0x000fe200000e0000 */
[----:B------:R-:W-:Y:S01]  /*52b0*/  VOTEU.ALL UP0, P1 ;  /* 0x0000000000ff7886 */ /* 0x000fe20000800000 */
[----:B------:R-:W-:Y:S01]  /*52c0*/  UMOV UR11, UR35 ;  /* 0x00000023000b7c82 */ /* 0x000fe20008000000 */
[----:B------:R-:W-:Y:S01]  /*52d0*/  UMOV UR12, UR36 ;  /* 0x00000024000c7c82 */ /* 0x000fe20008000000 */
[C---:B------:R-:W-:Y:S01]  /*52e0*/  ISETP.NE.AND P0, PT, R14.reuse, 0x2, PT ;  /* 0x000000020e00780c */ /* 0x040fe20003f05270 */
[----:B------:R-:W-:Y:S01]  /*52f0*/  UPLOP3.LUT UP3, UPT, UPT, UPT, UPT, 0x80, 0x8 ;  /* 0x000000000008789c */ /* 0x000fe20003f6f070 */
[----:B------:R-:W-:Y:S01]  /*5300*/  IMAD.U32 R8, RZ, RZ, UR5 ;  /* 0x00000005ff087e24 */ /* 0x000fe2000f8e00ff */
[----:B------:R-:W-:Y:S01]  /*5310*/  LOP3.LUT R15, R15, 0x1, RZ, 0x3c, !PT ;  /* 0x000000010f0f7812 */ /* 0x000fe200078e3cff */
[----:B------:R-:W-:Y:S01]  /*5320*/  UMOV UR36, UR29 ;  /* 0x0000001d00247c82 */ /* 0x000fe20008000000 */
[----:B------:R-:W-:Y:S01]  /*5330*/  SEL R0, RZ, 0x1, P0 ;  /* 0x00000001ff007807 */ /* 0x000fe20000000000 */
[----:B------:R-:W-:Y:S01]  /*5340*/  UIADD3 UR20, UPT, UPT, UR13, UR18, URZ ;  /* 0x000000120d147290 */ /* 0x000fe2000fffe0ff */
[----:B------:R-:W-:Y:S01]  /*5350*/  SEL R14, R14, RZ, P0 ;  /* 0x000000ff0e0e7207 */ /* 0x000fe20000000000 */
[----:B------:R-:W-:Y:S01]  /*5360*/  UIADD3 UR16, UPT, UPT, UR14, UR16, URZ ;  /* 0x000000100e107290 */ /* 0x000fe2000fffe0ff */
[----:B------:R-:W-:Y:S01]  /*5370*/  IMAD.U32 R9, RZ, RZ, UR4 ;  /* 0x00000004ff097e24 */ /* 0x000fe2000f8e00ff */
[----:B------:R-:W-:Y:S02]  /*5380*/  @!P1 R2UR UR4, R8 ;  /* 0x00000000080492ca */ /* 0x000fe400000e0000 */
[----:B------:R-:W-:Y:S02]  /*5390*/  LOP3.LUT R13, R13, R0, RZ, 0x3c, !PT ;  /* 0x000000000d0d7212 */ /* 0x000fe400078e3cff */
[----:B------:R-:W-:Y:S11]  /*53a0*/  @!P1 R2UR UR5, R9 ;  /* 0x00000000090592ca */ /* 0x000ff600000e0000 */
[----:B------:R-:W-:Y:S02]  /*53b0*/  @!UPT UIADD3 URZ, UPT, UPT, URZ, URZ, URZ ;  /* 0x000000fffffff290 */ /* 0x000fe4000fffe0ff */
[----:B------:R2:W-:Y:S01]  /*53c0*/  @!UP0 UTMALDG.3D [UR8], [UR4], desc[UR6] ;  /* 0x00000608040085b4 */ /* 0x0005e20008011000 */
[----:B------:R2:W-:Y:S01]  /*53d0*/  @!P1 SYNCS.ARRIVE.TRANS64.RED.A0TR RZ, [UR21+0x68], R7 ;  /* 0x00006807ffff99a7 */ /* 0x0005e20008300415 */
[----:B------:R-:W-:Y:S01]  /*53e0*/  SYNCS.ARRIVE.TRANS64.RED.A1T0 RZ, [UR37], RZ ;  /* 0x000000ffffff79a7 */ /* 0x000fe20008100425 */
[----:B------:R-:W-:Y:S05]  /*53f0*/  BRA.U UP1, `(.L_x_95) ;  /* 0xfffffff101647547 */ /* 0x000fea000b83ffff */
[----:B------:R-:W-:-:S04]  /*5400*/  SHF.L.U32 R3, R15, 0x1f, RZ ;  /* 0x0000001f0f037819 */ /* 0x000fc800000006ff */
[----:B------:R-:W3:Y:S02]  /*5410*/  SYNCS.PHASECHK.TRANS64.TRYWAIT P0, [UR21+0x70], R3 ;  /* 0x00007003ff0075a7 */ /* 0x000ee40008001115 */
[----:B---3--:R-:W-:Y:S05]  /*5420*/  @!P0 BRA `(.L_x_96) ;  /* 0x0000007000c88947 */ /* 0x008fea0003800000 */
.L_x_184:
[----:B------:R-:W4:Y:S02]  /*5430*/  SYNCS.PHASECHK.TRANS64.TRYWAIT P0, [UR21+0x78], R3 ;  /* 0x00007803ff0075a7 */ /* 0x000f240008001115 */
[----:B----4-:R-:W-:Y:S05]  /*5440*/  @!P0 BRA `(.L_x_97) ;  /* 0x0000007000d88947 */ /* 0x010fea0003800000 */
.L_x_186:
[----:B------:R-:W4:Y:S02]  /*5450*/  SYNCS.PHASECHK.TRANS64.TRYWAIT P0, [UR21+0x80], R3 ;  /* 0x00008003ff0075a7 */ /* 0x000f240008001115 */
[----:B----4-:R-:W-:Y:S05]  /*5460*/  @!P0 BRA `(.L_x_98) ;  /* 0x0000007000e88947 */ /* 0x010fea0003800000 */
.L_x_188:
[----:B---3--:R-:W-:-:S07]  /*5470*/  MOV R0, UR21 ;  /* 0x0000001500007c02 */ /* 0x008fce0008000f00 */
.L_x_99:
[----:B---3--:R-:W-:-:S04]  /*5480*/  SHF.L.U32 R3, R15, 0x1f, RZ ;  /* 0x0000001f0f037819 */ /* 0x008fc800000006ff */
[----:B------:R3:W4:Y:S03]  /*5490*/  SYNCS.PHASECHK.TRANS64.TRYWAIT P0, [R0+URZ+0x88], R3 ;  /* 0x00008803000075a7 */ /* 0x00072600080011ff */
[----:B----4-:R-:W-:Y:S05]  /*54a0*/  @!P0 NANOSLEEP.SYNCS 0x989680 ;  /* 0x009896800000895d */ /* 0x010fea0003900000 */
[----:B------:R-:W4:Y:S02]  /*54b0*/  @!P0 SYNCS.PHASECHK.TRANS64 P0, [R0+URZ+0x88], R3 ;  /* 0x00008803000085a7 */ /* 0x000f2400080010ff */
[----:B-12-4-:R-:W-:Y:S05]  /*54c0*/  @P0 EXIT ;  /* 0x000000000000094d */ /* 0x016fea0003800000 */
[----:B------:R-:W-:Y:S05]  /*54d0*/  BRA `(.L_x_99) ;  /* 0xfffffffc00e87947 */ /* 0x000fea000383ffff */
.L_x_84:
[----:B------:R-:W-:-:S06]  /*54e0*/  UISETP.GE.AND UP0, UPT, UR17, 0x4, UPT ;  /* 0x000000041100788c */ /* 0x000fcc000bf06270 */
[----:B------:R-:W-:-:S13]  /*54f0*/  PLOP3.LUT P0, PT, PT, PT, UP0, 0x80, 0x8 ;  /* 0x000000000008781c */ /* 0x000fda0003f0f008 */
[----:B------:R-:W-:Y:S05]  /*5500*/  @!P0 EXIT ;  /* 0x000000000000894d */ /* 0x000fea0003800000 */
[----:B------:R-:W-:Y:S01]  /*5510*/  BAR.SYNC.DEFER_BLOCKING 0x6, 0xa0 ;  /* 0x0182800000007b1d */ /* 0x000fe20000010000 */
[C---:B------:R-:W-:Y:S01]  /*5520*/  IMAD.SHL.U32 R4, R172.reuse, 0x40, RZ ;  /* 0x00000040ac047824 */ /* 0x040fe200078e00ff */
[C---:B------:R-:W-:Y:S01]  /*5530*/  LOP3.LUT R176, R172.reuse, 0x60, RZ, 0xc0, !PT ;  /* 0x00000060acb07812 */ /* 0x040fe200078ec0ff */
[C---:B------:R-:W-:Y:S01]  /*5540*/  IMAD.SHL.U32 R137, R172.reuse, 0x8, RZ ;  /* 0x00000008ac897824 */ /* 0x040fe200078e00ff */
[C---:B------:R-:W-:Y:S01]  /*5550*/  LOP3.LUT R174, R172.reuse, 0x2, RZ, 0xc0, !PT ;  /* 0x00000002acae7812 */ /* 0x040fe200078ec0ff */
[----:B------:R-:W-:Y:S01]  /*5560*/  IMAD.U32 R69, R172, 0x10000, RZ ;  /* 0x00010000ac457824 */ /* 0x000fe200078e00ff */
[----:B------:R-:W-:Y:S02]  /*5570*/  UMOV UR44, 0x400 ;  /* 0x00000400002c7882 */ /* 0x000fe40000000000 */
[----:B------:R-:W1:Y:S01]  /*5580*/  LDC.64 R156, c[0x0][0x8b0] ;  /* 0x00022c00ff9c7b82 */ /* 0x000e620000000a00 */
[----:B------:R-:W-:Y:S01]  /*5590*/  ULEA UR44, UR45, UR44, 0x18 ;  /* 0x0000002c2d2c7291 */ /* 0x000fe2000f8ec0ff */
[----:B------:R-:W-:Y:S01]  /*55a0*/  LOP3.LUT R6, R4, 0x180, RZ, 0xc0, !PT ;  /* 0x0000018004067812 */ /* 0x000fe200078ec0ff */
[----:B------:R-:W-:Y:S01]  /*55b0*/  HFMA2 R164, -RZ, RZ, 0, 0 ;  /* 0x00000000ffa47431 */ /* 0x000fe200000001ff */
[----:B------:R-:W-:Y:S01]  /*55c0*/  LOP3.LUT R172, R172, 0x4, RZ, 0xc0, !PT ;  /* 0x00000004acac7812 */ /* 0x000fe200078ec0ff */
[----:B------:R-:W-:Y:S01]  /*55d0*/  UIADD3 UR4, UPT, UPT, UR44, 0x8200, URZ ;  /* 0x000082002c047890 */ /* 0x000fe2000fffe0ff */
[----:B------:R-:W-:Y:S01]  /*55e0*/  LOP3.LUT R137, R6, 0x30, R137, 0xf8, !PT ;  /* 0x0000003006897812 */ /* 0x000fe200078ef889 */
[----:B------:R-:W-:Y:S01]  /*55f0*/  UIADD3 UR5, UPT, UPT, UR44, 0x200, URZ ;  /* 0x000002002c057890 */ /* 0x000fe2000fffe0ff */
[----:B------:R-:W2:Y:S01]  /*5600*/  LDC.64 R138, c[0x0][0x8a8] ;  /* 0x00022a00ff8a7b82 */ /* 0x000ea20000000a00 */
[----:B------:R-:W-:Y:S01]  /*5610*/  LOP3.LUT R69, R69, 0x600000, RZ, 0xc0, !PT ;  /* 0x0060000045457812 */ /* 0x000fe200078ec0ff */
[----:B------:R-:W-:Y:S01]  /*5620*/  IMAD.MOV.U32 R68, RZ, RZ, RZ ;  /* 0x000000ffff447224 */ /* 0x000fe200078e00ff */
[----:B------:R-:W-:Y:S01]  /*5630*/  LOP3.LUT R137, R137, 0x1e40, R4, 0xf8, !PT ;  /* 0x00001e4089897812 */ /* 0x000fe200078ef804 */
[----:B------:R-:W-:Y:S01]  /*5640*/  IMAD.MOV.U32 R170, RZ, RZ, RZ ;  /* 0x000000ffffaa7224 */ /* 0x000fe200078e00ff */
[----:B------:R-:W-:Y:S01]  /*5650*/  CS2R R168, SRZ ;  /* 0x0000000000a87805 */ /* 0x000fe2000001ff00 */
[----:B------:R-:W-:Y:S01]  /*5660*/  IMAD.MOV.U32 R167, RZ, RZ, RZ ;  /* 0x000000ffffa77224 */ /* 0x000fe200078e00ff */
[----:B------:R-:W-:Y:S01]  /*5670*/  IADD3 R171, PT, PT, -R172, 0x2, RZ ;  /* 0x00000002acab7810 */ /* 0x000fe20007ffe1ff */
[----:B------:R-:W-:Y:S01]  /*5680*/  VIADD R173, R137, UR44 ;  /* 0x0000002c89ad7c36 */ /* 0x000fe20008000000 */
[----:B------:R-:W3:Y:S01]  /*5690*/  LDS R0, [UR44+0x130] ;  /* 0x0001302cff007984 */ /* 0x000ee20008000800 */
[----:B------:R-:W-:Y:S01]  /*56a0*/  IADD3 R166, PT, PT, -R174, RZ, RZ ;  /* 0x000000ffaea67210 */ /* 0x000fe20007ffe1ff */
[----:B------:R-:W-:Y:S01]  /*56b0*/  IMAD.U32 R177, RZ, RZ, UR5 ;  /* 0x00000005ffb17e24 */ /* 0x000fe2000f8e00ff */
[----:B------:R-:W-:Y:S01]  /*56c0*/  MOV R175, UR4 ;  /* 0x0000000400af7c02 */ /* 0x000fe20008000f00 */
[----:B------:R-:W-:Y:S01]  /*56d0*/  IMAD.MOV R165, RZ, RZ, -R172 ;  /* 0x000000ffffa57224 */ /* 0x000fe200078e0aac */
[----:B------:R-:W4:Y:S01]  /*56e0*/  LDCU UR58, c[0x0][0x370] ;  /* 0x00006e00ff3a77ac */ /* 0x000f220008000800 */
[----:B------:R-:W-:Y:S01]  /*56f0*/  VIADD R173, R173, 0x200 ;  /* 0x00000200adad7836 */ /* 0x000fe20000000000 */
[----:B------:R-:W1:Y:S01]  /*5700*/  LDCU.64 UR62, c[0x0][0x348] ;  /* 0x00006900ff3e77ac */ /* 0x000e620008000a00 */
[----:B------:R-:W1:Y:S01]  /*5710*/  LDCU UR43, c[0x0][0xb0c] ;  /* 0x00016180ff2b77ac */ /* 0x000e620008000800 */
[----:B------:R-:W1:Y:S01]  /*5720*/  LDCU UR39, c[0x0][0xb30] ;  /* 0x00016600ff2777ac */ /* 0x000e620008000800 */
[----:B------:R-:W1:Y:S01]  /*5730*/  LDCU.64 UR56, c[0x0][0x888] ;  /* 0x00011100ff3877ac */ /* 0x000e620008000a00 */
[----:B------:R-:W1:Y:S01]  /*5740*/  LDCU.64 UR40, c[0x0][0xb28] ;  /* 0x00016500ff2877ac */ /* 0x000e620008000a00 */
[----:B------:R-:W1:Y:S01]  /*5750*/  LDCU.64 UR60, c[0x0][0x890] ;  /* 0x00011200ff3c77ac */ /* 0x000e620008000a00 */
[----:B------:R-:W1:Y:S01]  /*5760*/  LDCU.128 UR52, c[0x0][0xb10] ;  /* 0x00016200ff3477ac */ /* 0x000e620008000c00 */
[----:B------:R-:W1:Y:S02]  /*5770*/  LDCU UR47, c[0x0][0x374] ;  /* 0x00006e80ff2f77ac */ /* 0x000e640008000800 */
[----:B-1234-:R-:W-:-:S07]  /*5780*/  IADD3 R69, PT, PT, R0, R69, RZ ;  /* 0x0000004500457210 */ /* 0x01efce0007ffe0ff */
.L_x_144:
[C---:B------:R-:W-:Y:S02]  /*5790*/  LEA R3, R164.reuse, UR44, 0x3 ;  /* 0x0000002ca4037c11 */ /* 0x040fe4000f8e18ff */
[----:B------:R-:W-:Y:S02]  /*57a0*/  SHF.L.U32 R0, R169, 0x1f, RZ ;  /* 0x0000001fa9007819 */ /* 0x000fe400000006ff */
[----:B------:R-:W-:Y:S02]  /*57b0*/  LEA R5, R164, UR44, 0x4 ;  /* 0x0000002ca4057c11 */ /* 0x000fe4000f8e20ff */
[----:B-1----:R-:W1:Y:S02]  /*57c0*/  SYNCS.PHASECHK.TRANS64.TRYWAIT P0, [R3+URZ+0xa0], R0 ;  /* 0x0000a000030075a7 */ /* 0x002e6400080011ff */
[----:B-1----:R-:W-:Y:S05]  /*57d0*/  @!P0 BRA `(.L_x_100) ;  /* 0x0000007000248947 */ /* 0x002fea0003800000 */
.L_x_189:
        /* <DEDUP_REMOVED lines=11> */
[----:B------:R-:W-:Y:S01]  /*5890*/  PLOP3.LUT P0, PT, PT, PT, UP1, 0x80, 0x8 ;  /* 0x000000000008781c */ /* 0x000fe20003f0f018 */
[----:B------:R-:W-:Y:S11]  /*58a0*/  UP2UR UR46, UPR, URZ, 0x2 ;  /* 0x00000002ff2e7883 */ /* 0x000ff60008000000 */
[----:B------:R-:W-:Y:S01]  /*58b0*/  @!UPT UIADD3 URZ, UPT, UPT, URZ, URZ, URZ ;  /* 0x000000fffffff290 */ /* 0x000fe2000fffe0ff */
[----:B-1----:R-:W-:Y:S02]  /*58c0*/  @P0 SHF.R.U32.HI R0, RZ, 0x10, R5 ;  /* 0x00000010ff000819 */ /* 0x002fe40000011605 */
        /* <DEDUP_REMOVED lines=12> */
[----:B------:R-:W2:Y:S01]  /*5990*/  LDCU UR12, c[0x0][0xb20] ;  /* 0x00016400ff0c77ac */ /* 0x000ea20008000800 */
[----:B------:R-:W-:Y:S02]  /*59a0*/  UIMAD.WIDE.U32 UR4, UR47, UR55, URZ ;  /* 0x000000372f0472a5 */ /* 0x000fe4000f8e00ff */
[----:B------:R-:W-:Y:S02]  /*59b0*/  UIMAD.WIDE.U32 UR6, UR58, UR52, URZ ;  /* 0x000000343a0672a5 */ /* 0x000fe4000f8e00ff */
[----:B------:R-:W-:Y:S02]  /*59c0*/  UISETP.NE.AND UP0, UPT, UR54, 0x1, UPT ;  /* 0x000000013600788c */ /* 0x000fe4000bf05270 */
[----:B------:R-:W-:Y:S02]  /*59d0*/  UIMAD.WIDE.U32 UR8, UR37, UR55, URZ ;  /* 0x00000037250872a5 */ /* 0x000fe4000f8e00ff */
[----:B------:R-:W-:Y:S02]  /*59e0*/  UIMAD.WIDE.U32 UR10, UR38, UR52, URZ ;  /* 0x00000034260a72a5 */ /* 0x000fe4000f8e00ff */
[----:B------:R-:W-:Y:S02]  /*59f0*/  UISETP.NE.AND UP1, UPT, UR43, 0x1, UPT ;  /* 0x000000012b00788c */ /* 0x000fe4000bf25270 */
[----:B------:R-:W-:Y:S01]  /*5a00*/  UISETP.NE.AND UP2, UPT, UR42, 0x1, UPT ;  /* 0x000000012a00788c */ /* 0x000fe2000bf45270 */
[----:B------:R-:W-:Y:S02]  /*5a10*/  UMOV UR4, UR5 ;  /* 0x0000000500047c82 */ /* 0x000fe40008000000 */
[----:B--2---:R-:W-:Y:S03]  /*5a20*/  USHF.R.U32.HI UR5, URZ, UR12, UR4 ;  /* 0x0000000cff057299 */ /* 0x004fe60008011604 */
[----:B------:R-:W-:Y:S02]  /*5a30*/  UMOV UR4, UR7 ;  /* 0x0000000700047c82 */ /* 0x000fe40008000000 */
[----:B------:R-:W-:Y:S02]  /*5a40*/  USHF.R.U32.HI UR7, URZ, UR53, UR4 ;  /* 0x00000035ff077299 */ /* 0x000fe40008011604 */
[----:B------:R-:W-:Y:S02]  /*5a50*/  USEL UR4, UR47, UR5, !UP0 ;  /* 0x000000052f047287 */ /* 0x000fe4000c000000 */
[----:B------:R-:W-:Y:S01]  /*5a60*/  USEL UR7, UR58, UR7, !UP1 ;  /* 0x000000073a077287 */ /* 0x000fe2000c800000 */
[----:B------:R-:W-:Y:S01]  /*5a70*/  UMOV UR5, UR9 ;  /* 0x0000000900057c82 */ /* 0x000fe20008000000 */
[----:B------:R-:W-:Y:S02]  /*5a80*/  UIMAD.WIDE.U32 UR8, UR4, UR40, URZ ;  /* 0x00000028040872a5 */ /* 0x000fe4000f8e00ff */
[----:B------:R-:W-:Y:S03]  /*5a90*/  USHF.R.U32.HI UR6, URZ, UR12, UR5 ;  /* 0x0000000cff067299 */ /* 0x000fe60008011605 */
[----:B------:R-:W-:Y:S01]  /*5aa0*/  UMOV UR5, UR11 ;  /* 0x0000000b00057c82 */ /* 0x000fe20008000000 */
[----:B------:R-:W-:Y:S02]  /*5ab0*/  UIMAD.WIDE.U32 UR10, UR7, UR40, URZ ;  /* 0x00000028070a72a5 */ /* 0x000fe4000f8e00ff */
[----:B------:R-:W-:Y:S02]  /*5ac0*/  USHF.R.U32.HI UR12, URZ, UR53, UR5 ;  /* 0x00000035ff0c7299 */ /* 0x000fe40008011605 */
[----:B------:R-:W-:Y:S01]  /*5ad0*/  USEL UR6, UR37, UR6, !UP0 ;  /* 0x0000000625067287 */ /* 0x000fe2000c000000 */
[----:B------:R-:W-:Y:S02]  /*5ae0*/  UMOV UR5, UR9 ;  /* 0x0000000900057c82 */ /* 0x000fe40008000000 */
[----:B------:R-:W-:Y:S01]  /*5af0*/  UMOV UR10, UR11 ;  /* 0x0000000b000a7c82 */ /* 0x000fe20008000000 */
[----:B------:R-:W-:Y:S02]  /*5b00*/  @UP2 USHF.R.U32.HI UR4, URZ, UR41, UR5 ;  /* 0x00000029ff042299 */ /* 0x000fe40008011605 */
[----:B------:R-:W-:Y:S02]  /*5b10*/  @UP2 USHF.R.U32.HI UR7, URZ, UR41, UR10 ;  /* 0x00000029ff072299 */ /* 0x000fe4000801160a */
[----:B------:R-:W-:Y:S02]  /*5b20*/  UIMAD UR4, UR42, UR4, URZ ;  /* 0x000000042a0472a4 */ /* 0x000fe4000f8e02ff */
        /* <DEDUP_REMOVED lines=8> */
[----:B------:R-:W-:Y:S02]  /*5bb0*/  USEL UR11, UR6, UR4, !UP2 ;  /* 0x00000004060b7287 */ /* 0x000fe4000d000000 */
[----:B------:R-:W-:Y:S02]  /*5bc0*/  UIADD3 UR8, UPT, UPT, -UR5, URZ, URZ ;  /* 0x000000ff05087290 */ /* 0x000fe4000fffe1ff */
[----:B------:R-:W-:Y:S01]  /*5bd0*/  UIADD3 UR10, UPT, UPT, -UR11, URZ, URZ ;  /* 0x000000ff0b0a7290 */ /* 0x000fe2000fffe1ff */
[----:B------:R-:W-:Y:S01]  /*5be0*/  @!UP0 UMOV UR4, UR9 ;  /* 0x0000000900048c82 */ /* 0x000fe20008000000 */
[----:B------:R-:W-:Y:S02]  /*5bf0*/  UIADD3 UR9, UPT, UPT, -UR6, URZ, URZ ;  /* 0x000000ff06097290 */ /* 0x000fe4000fffe1ff */
[----:B------:R-:W-:Y:S02]  /*5c00*/  @!UP0 USHF.R.U32.HI UR4, URZ, UR41, UR4 ;  /* 0x00000029ff048299 */ /* 0x000fe40008011604 */
[----:B------:R-:W-:Y:S02]  /*5c10*/  UIMAD UR10, UR42, UR10, UR6 ;  /* 0x0000000a2a0a72a4 */ /* 0x000fe4000f8e0206 */
[----:B------:R-:W-:Y:S04]  /*5c20*/  @!UP0 USEL UR4, UR5, UR4, !UP2 ;  /* 0x0000000405048287 */ /* 0x000fe8000d000000 */
[----:B------:R-:W-:Y:S02]  /*5c30*/  @!UP0 UIMAD UR10, UR7, UR10, UR4 ;  /* 0x0000000a070a82a4 */ /* 0x000fe4000f8e0204 */
[----:B------:R-:W-:Y:S02]  /*5c40*/  @!UP0 UIADD3 UR11, UPT, UPT, UR11, -UR4, URZ ;  /* 0x800000040b0b8290 */ /* 0x000fe4000fffe0ff */
[----:B------:R-:W-:Y:S02]  /*5c50*/  UIMAD UR7, UR43, UR8, UR38 ;  /* 0x000000082b0772a4 */ /* 0x000fe4000f8e0226 */
[----:B------:R-:W-:Y:S02]  /*5c60*/  @!UP0 UIMAD UR6, UR11, UR42, UR5 ;  /* 0x0000002a0b0682a4 */ /* 0x000fe4000f8e0205 */
[----:B------:R-:W-:Y:S01]  /*5c70*/  UIMAD UR4, UR54, UR9, UR37 ;  /* 0x00000009360472a4 */ /* 0x000fe2000f8e0225 */
[----:B------:R-:W-:Y:S02]  /*5c80*/  @!UP0 UMOV UR5, UR10 ;  /* 0x0000000a00058c82 */ /* 0x000fe40008000000 */
[----:B------:R-:W-:Y:S02]  /*5c90*/  UIMAD UR38, UR5, UR43, UR7 ;  /* 0x0000002b052672a4 */ /* 0x000fe4000f8e0207 */
[----:B------:R-:W-:Y:S11]  /*5ca0*/  UIMAD UR37, UR6, UR54, UR4 ;  /* 0x00000036062572a4 */ /* 0x000ff6000f8e0204 */
[----:B------:R-:W-:Y:S01]  /*5cb0*/  @!UPT UIADD3 URZ, UPT, UPT, URZ, URZ, URZ ;  /* 0x000000fffffff290 */ /* 0x000fe2000fffe0ff */
.L_x_101:
[----:B------:R-:W-:Y:S01]  /*5cc0*/  UISETP.NE.AND UP0, UPT, UR39, 0x1, UPT ;  /* 0x000000012700788c */ /* 0x000fe2000bf05270 */
[----:B------:R-:W-:Y:S01]  /*5cd0*/  R2UR UR11, R177 ;  /* 0x00000000b10b72ca */ /* 0x000fe200000e0000 */
[----:B------:R-:W-:Y:S01]  /*5ce0*/  USHF.L.U32 UR50, UR16, 0x7, URZ ;  /* 0x0000000710327899 */ /* 0x000fe200080006ff */
[----:B------:R-:W-:Y:S01]  /*5cf0*/  IADD3 R164, PT, PT, R164, 0x1, RZ ;  /* 0x00000001a4a47810 */ /* 0x000fe20007ffe0ff */
[----:B------:R-:W-:Y:S07]  /*5d00*/  USHF.L.U32 UR49, UR20, 0x8, URZ ;  /* 0x0000000814317899 */ /* 0x000fee00080006ff */
[----:B------:R-:W2:Y:S01]  /*5d10*/  @!UP0 LDCU.128 UR12, c[0x0][0xb10] ;  /* 0x00016200ff0c87ac */ /* 0x000ea20008000c00 */
[----:B------:R-:W3:Y:S01]  /*5d20*/  @!UP0 LDCU UR5, c[0x0][0xb0c] ;  /* 0x00016180ff0587ac */ /* 0x000ee20008000800 */
[----:B------:R-:W4:Y:S01]  /*5d30*/  @!UP0 LDCU UR10, c[0x0][0xb20] ;  /* 0x00016400ff0a87ac */ /* 0x000f220008000800 */
[----:B--2---:R-:W-:Y:S02]  /*5d40*/  UIMAD.WIDE.U32 UR8, UR38, UR12, URZ ;  /* 0x0000000c260872a5 */ /* 0x004fe4000f8e00ff */
[----:B------:R-:W-:Y:S02]  /*5d50*/  UIMAD.WIDE.U32 UR6, UR37, UR15, URZ ;  /* 0x0000000f250672a5 */ /* 0x000fe4000f8e00ff */
[----:B------:R-:W-:Y:S03]  /*5d60*/  @!UP0 UISETP.NE.AND UP1, UPT, UR14, 0x1, UPT ;  /* 0x000000010e00888c */ /* 0x000fe6000bf25270 */
[----:B------:R-:W-:Y:S01]  /*5d70*/  @!UP0 UMOV UR4, UR9 ;  /* 0x0000000900048c82 */ /* 0x000fe20008000000 */
[----:B---3--:R-:W-:Y:S02]  /*5d80*/  @!UP0 UISETP.NE.AND UP2, UPT, UR5, 0x1, UPT ;  /* 0x000000010500888c */ /* 0x008fe4000bf45270 */
[----:B------:R-:W-:Y:S01]  /*5d90*/  @!UP0 USHF.R.U32.HI UR4, URZ, UR13, UR4 ;  /* 0x0000000dff048299 */ /* 0x000fe20008011604 */
[----:B------:R-:W-:Y:S02]  /*5da0*/  @!UP0 UMOV UR6, UR7 ;  /* 0x0000000700068c82 */ /* 0x000fe40008000000 */
[----:B----4-:R-:W-:Y:S02]  /*5db0*/  @!UP0 USHF.R.U32.HI UR6, URZ, UR10, UR6 ;  /* 0x0000000aff068299 */ /* 0x010fe40008011606 */
[----:B------:R-:W-:Y:S02]  /*5dc0*/  @!UP0 USEL UR7, UR38, UR4, !UP2 ;  /* 0x0000000426078287 */ /* 0x000fe4000d000000 */
[----:B------:R-:W-:Y:S04]  /*5dd0*/  @!UP0 USEL UR6, UR37, UR6, !UP1 ;  /* 0x0000000625068287 */ /* 0x000fe8000c800000 */
[----:B------:R-:W-:Y:S02]  /*5de0*/  @!UP0 UIADD3 UR4, UPT, UPT, -UR7, UR6, URZ ;  /* 0x0000000607048290 */ /* 0x000fe4000fffe1ff */
[----:B------:R-:W-:Y:S02]  /*5df0*/  @!UP0 UIADD3 UR6, UPT, UPT, UR7, -UR6, URZ ;  /* 0x8000000607068290 */ /* 0x000fe4000fffe0ff */
[----:B------:R-:W-:Y:S02]  /*5e00*/  @!UP0 UIMAD UR38, UR4, UR5, UR38 ;  /* 0x00000005042682a4 */ /* 0x000fe4000f8e0226 */
[----:B------:R-:W-:Y:S02]  /*5e10*/  @!UP0 UIMAD UR37, UR6, UR14, UR37 ;  /* 0x0000000e062582a4 */ /* 0x000fe4000f8e0225 */
[----:B------:R-:W-:Y:S09]  /*5e20*/  ULOP3.LUT UP0, URZ, UR11, 0x1b0, URZ, 0xc0, !UPT ;  /* 0x000001b00bff7892 */ /* 0x000ff2000f80c0ff */
[----:B------:R-:W-:Y:S05]  /*5e30*/  BRA.U !UP0, `(.L_x_102) ;  /* 0x0000000108407547 */ /* 0x000fea000b800000 */
[----:B------:R-:W2:Y:S01]  /*5e40*/  LDCU.64 UR8, c[0x4][0x88] ;  /* 0x01001100ff0877ac */ /* 0x000ea20008000a00 */
[----:B------:R-:W-:Y:S01]  /*5e50*/  MOV R3, 0x0 ;  /* 0x0000000000037802 */ /* 0x000fe20000000f00 */
[----:B------:R-:W-:Y:S02]  /*5e60*/  HFMA2 R12, -RZ, RZ, 0, 5.9604644775390625e-08 ;  /* 0x00000001ff0c7431 */ /* 0x000fe400000001ff */
[----:B------:R-:W-:Y:S02]  /*5e70*/  IMAD.MOV.U32 R8, RZ, RZ, 0x70 ;  /* 0x00000070ff087424 */ /* 0x000fe400078e00ff */
[----:B------:R-:W-:Y:S01]  /*5e80*/  IMAD.MOV.U32 R13, RZ, RZ, RZ ;  /* 0x000000ffff0d7224 */ /* 0x000fe200078e00ff */
[----:B------:R-:W3:Y:S01]  /*5e90*/  LDCU.64 UR6, c[0x4][0x90] ;  /* 0x01001200ff0677ac */ /* 0x000ee20008000a00 */
[----:B------:R-:W4:Y:S01]  /*5ea0*/  LDC.64 R2, c[0x4][R3] ;  /* 0x0100000003027b82 */ /* 0x000f220000000a00 */
[----:B------:R-:W1:Y:S01]  /*5eb0*/  LDCU.64 UR4, c[0x4][0x8] ;  /* 0x01000100ff0477ac */ /* 0x000e620008000a00 */
[----:B--2---:R-:W-:Y:S01]  /*5ec0*/  MOV R5, UR9 ;  /* 0x0000000900057c02 */ /* 0x004fe20008000f00 */
[----:B------:R-:W-:Y:S01]  /*5ed0*/  IMAD.U32 R4, RZ, RZ, UR8 ;  /* 0x00000008ff047e24 */ /* 0x000fe2000f8e00ff */
[----:B---3--:R-:W-:Y:S01]  /*5ee0*/  MOV R7, UR7 ;  /* 0x0000000700077c02 */ /* 0x008fe20008000f00 */
[----:B------:R-:W-:Y:S01]  /*5ef0*/  IMAD.U32 R6, RZ, RZ, UR6 ;  /* 0x00000006ff067e24 */ /* 0x000fe2000f8e00ff */
[----:B-1----:R-:W-:Y:S01]  /*5f00*/  MOV R11, UR5 ;  /* 0x00000005000b7c02 */ /* 0x002fe20008000f00 */
[----:B------:R-:W-:Y:S02]  /*5f10*/  IMAD.U32 R10, RZ, RZ, UR4 ;  /* 0x00000004ff0a7e24 */ /* 0x000fe4000f8e00ff */
[----:B------:R-:W-:Y:S07]  /*5f20*/  LEPC R20, `(.L_x_102) ;  /* 0x000000001014794e */ /* 0x000fee0000000000 */
[----:B----45:R-:W-:Y:S05]  /*5f30*/  CALL.ABS.NOINC R2 ;  /* 0x0000000002007343 */ /* 0x030fea0003c00000 */
.L_x_102:
[----:B------:R-:W-:Y:S01]  /*5f40*/  LOP3.LUT P0, RZ, R175, 0x1b0, RZ, 0xc0, !PT ;  /* 0x000001b0afff7812 */ /* 0x000fe2000780c0ff */
[----:B------:R-:W-:Y:S11]  /*5f50*/  BSSY.RECONVERGENT B6, `(.L_x_103) ;  /* 0x0000013000067945 */ /* 0x000ff60003800200 */
[----:B------:R-:W-:Y:S01]  /*5f60*/  @!UPT UIADD3 URZ, UPT, UPT, URZ, URZ, URZ ;  /* 0x000000fffffff290 */ /* 0x000fe2000fffe0ff */
[----:B------:R-:W-:Y:S05]  /*5f70*/  @!P0 BRA `(.L_x_104) ;  /* 0x0000000000408947 */ /* 0x000fea0003800000 */
        /* <DEDUP_REMOVED lines=16> */
.L_x_104:
[----:B------:R-:W-:Y:S05]  /*6080*/  BSYNC.RECONVERGENT B6 ;  /* 0x0000000000067941 */ /* 0x000fea0003800200 */
.L_x_103:
[----:B------:R-:W-:Y:S01]  /*6090*/  R2UR UR4, R162 ;  /* 0x00000000a20472ca */ /* 0x000fe200000e0000 */
[----:B------:R-:W-:Y:S01]  /*60a0*/  UISETP.NE.U32.AND UP0, UPT, UR60, URZ, UPT ;  /* 0x000000ff3c00728c */ /* 0x000fe2000bf05070 */
[----:B------:R-:W-:Y:S02]  /*60b0*/  ISETP.NE.U32.AND P4, PT, R156, RZ, PT ;  /* 0x000000ff9c00720c */ /* 0x000fe40003f85070 */
[----:B------:R-:W-:Y:S01]  /*60c0*/  ISETP.NE.U32.AND P2, PT, RZ, UR56, PT ;  /* 0x00000038ff007c0c */ /* 0x000fe2000bf45070 */
[----:B------:R-:W-:Y:S01]  /*60d0*/  UISETP.NE.AND.EX UP1, UPT, UR61, URZ, UPT, UP0 ;  /* 0x000000ff3d00728c */ /* 0x000fe2000bf25300 */
[----:B------:R-:W-:Y:S01]  /*60e0*/  ISETP.NE.AND.EX P4, PT, R157, RZ, PT, P4 ;  /* 0x000000ff9d00720c */ /* 0x000fe20003f85340 */
[----:B------:R-:W-:Y:S01]  /*60f0*/  UPLOP3.LUT UP0, UPT, UPT, UPT, UPT, 0x40, 0x4 ;  /* 0x000000000004789c */ /* 0x000fe20003f0e870 */
[----:B------:R-:W-:Y:S05]  /*6100*/  ISETP.NE.AND.EX P2, PT, RZ, UR57, PT, P2 ;  /* 0x00000039ff007c0c */ /* 0x000fea000bf45320 */
[----:B------:R-:W-:Y:S06]  /*6110*/  UISETP.NE.AND UP2, UPT, UR4, URZ, UPT ;  /* 0x000000ff0400728c */ /* 0x000fec000bf45270 */
[----:B------:R-:W-:Y:S05]  /*6120*/  PLOP3.LUT P1, PT, PT, PT, UP2, 0x80, 0x8 ;  /* 0x000000000008781c */ /* 0x000fea0003f2f028 */
[----:B------:R-:W-:Y:S06]  /*6130*/  @UP2 UPLOP3.LUT UP0, UPT, UPT, UPT, UP1, 0x80, 0x8 ;  /* 0x000000000008289c */ /* 0x000fec0003f0f010 */
[----:B------:R-:W-:Y:S01]  /*6140*/  PLOP3.LUT P0, PT, PT, PT, UP0, 0x80, 0x8 ;  /* 0x000000000008781c */ /* 0x000fe20003f0f008 */
[----:B------:R-:W-:Y:S01]  /*6150*/  @!UPT UIADD3 URZ, UPT, UPT, URZ, URZ, URZ ;  /* 0x000000fffffff290 */ /* 0x000fe2000fffe0ff */
[----:B------:R-:W-:Y:S11]  /*6160*/  BRA.U !UP1, `(.L_x_105) ;  /* 0x00000001093c7547 */ /* 0x000ff6000b800000 */
[----:B------:R-:W-:Y:S01]  /*6170*/  UISETP.NE.U32.AND UP0, UPT, UR56, URZ, UPT ;  /* 0x000000ff3800728c */ /* 0x000fe2000bf05070 */
[----:B-1----:R-:W-:Y:S01]  /*6180*/  HFMA2 R0, -RZ, RZ, 0, 5.9604644775390625e-08 ;  /* 0x00000001ff007431 */ /* 0x002fe200000001ff */
[----:B------:R-:W1:Y:S01]  /*6190*/  LDCU.64 UR8, c[0x0][0x358] ;  /* 0x00006b00ff0877ac */ /* 0x000e620008000a00 */
[----:B------:R-:W-:Y:S01]  /*61a0*/  IMAD.MOV.U32 R158, RZ, RZ, 0x1 ;  /* 0x00000001ff9e7424 */ /* 0x000fe200078e00ff */
[----:B------:R-:W-:Y:S06]  /*61b0*/  UISETP.NE.AND.EX UP0, UPT, UR57, URZ, UPT, UP0 ;  /* 0x000000ff3900728c */ /* 0x000fec000bf05300 */
[----:B------:R-:W-:Y:S05]  /*61c0*/  PLOP3.LUT P3, PT, PT, PT, UP0, 0x80, 0x8 ;  /* 0x000000000008781c */ /* 0x000fea0003f6f008 */
[----:B------:R-:W2:Y:S01]  /*61d0*/  @UP0 LDCU.64 UR4, c[0x0][0x888] ;  /* 0x00011100ff0407ac */ /* 0x000ea20008000a00 */
[----:B------:R-:W-:Y:S07]  /*61e0*/  @UP0 UIMAD UR6, UR36, UR60, URZ ;  /* 0x0000003c240602a4 */ /* 0x000fee000f8e02ff */
[----:B------:R-:W-:Y:S01]  /*61f0*/  @!P3 PRMT R158, R0, 0x7610, R158 ;  /* 0x00007610009eb816 */ /* 0x000fe2000000009e */
[----:B--2---:R-:W-:Y:S06]  /*6200*/  @UP0 UIMAD.WIDE UR4, UR6, 0x4, UR4 ;  /* 0x00000004060408a5 */ /* 0x004fec000f8e0204 */
[----:B------:R-:W-:Y:S01]  /*6210*/  IMAD.U32 R2, RZ, RZ, UR4 ;  /* 0x00000004ff027e24 */ /* 0x000fe2000f8e00ff */
[----:B------:R-:W-:Y:S04]  /*6220*/  MOV R3, UR5 ;  /* 0x0000000500037c02 */ /* 0x000fe80008000f00 */
[----:B------:R-:W2:Y:S01]  /*6230*/  @!UP0 LDCU UR4, c[0x0][0x880] ;  /* 0x00011000ff0487ac */ /* 0x000ea20008000800 */
[----:B-1---5:R3:W5:Y:S02]  /*6240*/  @P3 LDG.E R73, desc[UR8][R2.64] ;  /* 0x0000000802493981 */ /* 0x022764000c1e1900 */
[----:B--23--:R-:W-:Y:S02]  /*6250*/  @!P3 IMAD.U32 R73, RZ, RZ, UR4 ;  /* 0x00000004ff49be24 */ /* 0x00cfe4000f8e00ff */
.L_x_105:
[----:B------:R-:W-:Y:S05]  /*6260*/  @!P4 BRA `(.L_x_106) ;  /* 0x000000000024c947 */ /* 0x000fea0003800000 */
[----:B------:R-:W-:Y:S01]  /*6270*/  ISETP.NE.U32.AND P3, PT, R138, RZ, PT ;  /* 0x000000ff8a00720c */ /* 0x000fe20003f65070 */
[----:B------:R-:W2:Y:S03]  /*6280*/  LDCU.64 UR4, c[0x0][0x358] ;  /* 0x00006b00ff0477ac */ /* 0x000ea60008000a00 */
[----:B------:R-:W-:Y:S11]  /*6290*/  ISETP.NE.AND.EX P3, PT, R139, RZ, PT, P3 ;  /* 0x000000ff8b00720c */ /* 0x000ff60003f65330 */
[----:B------:R-:W-:Y:S02]  /*62a0*/  @!UPT UIADD3 URZ, UPT, UPT, URZ, URZ, URZ ;  /* 0x000000fffffff290 */ /* 0x000fe4000fffe0ff */
[----:B------:R-:W3:Y:S01]  /*62b0*/  @P3 LDC.64 R2, c[0x0][0x8a8] ;  /* 0x00022a00ff023b82 */ /* 0x000ee20000000a00 */
[----:B-1----:R-:W-:Y:S04]  /*62c0*/  @P3 IMAD R0, R156, UR36, RZ ;  /* 0x000000249c003c24 */ /* 0x002fe8000f8e02ff */
[----:B---3--:R-:W-:Y:S05]  /*62d0*/  @P3 IMAD.WIDE R2, R0, 0x4, R2 ;  /* 0x0000000400023825 */ /* 0x008fea00078e0202 */
[----:B--2--5:R2:W5:Y:S02]  /*62e0*/  @P3 LDG.E R70, desc[UR4][R2.64] ;  /* 0x0000000402463981 */ /* 0x024564000c1e1900 */
[----:B--2---:R-:W3:Y:S02]  /*62f0*/  @!P3 LDC R70, c[0x0][0x8a0] ;  /* 0x00022800ff46bb82 */ /* 0x004ee40000000800 */
.L_x_106:
[----:B-----5:R-:W-:Y:S01]  /*6300*/  FSETP.NEU.AND P4, PT, R73, RZ, PT ;  /* 0x000000ff4900720b */ /* 0x020fe20003f8d000 */
[----:B------:R-:W-:Y:S01]  /*6310*/  BSSY B1, `(.L_x_107) ;  /* 0x0000047000017945 */ /* 0x000fe20003800000 */
[----:B------:R-:W-:Y:S01]  /*6320*/  SEL R5, RZ, 0xffffffff, P2 ;  /* 0xffffffffff057807 */ /* 0x000fe20001000000 */
[----:B------:R-:W-:Y:S01]  /*6330*/  IMAD.MOV.U32 R181, RZ, RZ, 0x1 ;  /* 0x00000001ffb57424 */ /* 0x000fe200078e00ff */
[----:B------:R-:W-:Y:S01]  /*6340*/  LOP3.LUT P3, RZ, R158, 0xff, RZ, 0xc0, !PT ;  /* 0x000000ff9eff7812 */ /* 0x000fe2000786c0ff */
[----:B------:R-:W-:Y:S01]  /*6350*/  IMAD R71, R68, 0x100, R69 ;  /* 0x0000010044477824 */ /* 0x000fe200078e0245 */
[----:B-1----:R-:W-:Y:S02]  /*6360*/  @P1 SEL R0, RZ, 0xffffffff, P4 ;  /* 0xffffffffff001807 */ /* 0x002fe40002000000 */
[----:B------:R-:W-:Y:S02]  /*6370*/  CS2R R154, SRZ ;  /* 0x00000000009a7805 */ /* 0x000fe4000001ff00 */
[----:B------:R-:W-:Y:S02]  /*6380*/  LEA R3, R168, UR44, 0x3 ;  /* 0x0000002ca8037c11 */ /* 0x000fe4000f8e18ff */
[----:B------:R-:W-:Y:S02]  /*6390*/  CS2R R152, SRZ ;  /* 0x0000000000987805 */ /* 0x000fe4000001ff00 */
[----:B------:R-:W-:Y:S02]  /*63a0*/  @P0 SEL R0, R5, R0, !P3 ;  /* 0x0000000005000207 */ /* 0x000fe40005800000 */
[----:B------:R-:W-:Y:S02]  /*63b0*/  CS2R R150, SRZ ;  /* 0x0000000000967805 */ /* 0x000fe4000001ff00 */
[----:B------:R-:W-:Y:S02]  /*63c0*/  LEA R163, R68, UR44, 0x3 ;  /* 0x0000002c44a37c11 */ /* 0x000fe4000f8e18ff */
[----:B------:R-:W-:Y:S02]  /*63d0*/  CS2R R148, SRZ ;  /* 0x0000000000947805 */ /* 0x000fe4000001ff00 */
[----:B------:R-:W-:Y:S02]  /*63e0*/  @P1 LOP3.LUT R0, R0, 0x1, RZ, 0xc0, !PT ;  /* 0x0000000100001812 */ /* 0x000fe400078ec0ff */
[----:B------:R-:W-:Y:S02]  /*63f0*/  CS2R R146, SRZ ;  /* 0x0000000000927805 */ /* 0x000fe4000001ff00 */
[----:B------:R-:W-:Y:S02]  /*6400*/  SHF.L.U32 R2, R170, 0x1f, RZ ;  /* 0x0000001faa027819 */ /* 0x000fe400000006ff */
[----:B------:R-:W-:Y:S02]  /*6410*/  CS2R R144, SRZ ;  /* 0x0000000000907805 */ /* 0x000fe4000001ff00 */
[----:B------:R-:W-:Y:S02]  /*6420*/  ISETP.NE.U32.OR P6, PT, R0, 0x1, !P1 ;  /* 0x000000010000780c */ /* 0x000fe40004fc5470 */
[----:B------:R-:W-:Y:S02]  /*6430*/  CS2R R142, SRZ ;  /* 0x00000000008e7805 */ /* 0x000fe4000001ff00 */
[----:B------:R-:W-:Y:S02]  /*6440*/  PLOP3.LUT P2, PT, PT, PT, UP1, 0x80, 0x8 ;  /* 0x000000000008781c */ /* 0x000fe40003f4f018 */
[----:B------:R-:W-:Y:S02]  /*6450*/  CS2R R140, SRZ ;  /* 0x00000000008c7805 */ /* 0x000fe4000001ff00 */
[----:B------:R-:W-:Y:S02]  /*6460*/  SEL R0, RZ, 0xffffffff, P4 ;  /* 0xffffffffff007807 */ /* 0x000fe40002000000 */
[----:B------:R-:W-:Y:S03]  /*6470*/  P2R R189, PR, RZ, 0x40 ;  /* 0x00000040ffbd7803 */ /* 0x000fe60000000000 */
[----:B------:R-:W-:Y:S04]  /*6480*/  @P6 SHF.L.U32 R4, R167, 0x1f, RZ ;  /* 0x0000001fa7046819 */ /* 0x000fe800000006ff */
[----:B------:R-:W-:Y:S01]  /*6490*/  @P2 SEL R0, R5, R0, !P3 ;  /* 0x0000000005002207 */ /* 0x000fe20005800000 */
[----:B------:R-:W1:Y:S03]  /*64a0*/  @P6 SYNCS.PHASECHK.TRANS64.TRYWAIT P1, [R3+URZ+0x50], R4 ;  /* 0x00005004030065a7 */ /* 0x000e6600080211ff */
[----:B------:R-:W-:Y:S04]  /*64b0*/  LOP3.LUT R0, R0, 0x1, RZ, 0xc0, !PT ;  /* 0x0000000100007812 */ /* 0x000fe800078ec0ff */
[----:B------:R-:W-:Y:S04]  /*64c0*/  ISETP.NE.U32.AND P5, PT, R0, 0x1, PT ;  /* 0x000000010000780c */ /* 0x000fe80003fa5070 */
[----:B------:R-:W-:Y:S01]  /*64d0*/  P2R R182, PR, RZ, 0x20 ;  /* 0x00000020ffb67803 */ /* 0x000fe20000000000 */
[----:B------:R2:W4:Y:S01]  /*64e0*/  SYNCS.PHASECHK.TRANS64.TRYWAIT P0, [R163+URZ+0xc0], R2 ;  /* 0x0000c002a30075a7 */ /* 0x00052200080011ff */
[----:B-1----:R-:W-:Y:S01]  /*64f0*/  @P6 SEL R181, RZ, 0x1, !P1 ;  /* 0x00000001ffb56807 */ /* 0x002fe20004800000 */
[----:B--2---:R-:W-:Y:S06]  /*6500*/  @!P6 BRA `(.L_x_108) ;  /* 0x00000000009ce947 */ /* 0x004fec0003800000 */
[----:B------:R-:W-:Y:S01]  /*6510*/  @P5 IMAD R7, R168, 0x2000, R173 ;  /* 0x00002000a8075824 */ /* 0x000fe200078e02ad */
[----:B------:R-:W-:Y:S01]  /*6520*/  ISETP.NE.AND P1, PT, R181, RZ, PT ;  /* 0x000000ffb500720c */ /* 0x000fe20003f25270 */
[----:B------:R-:W-:Y:S01]  /*6530*/  BSSY B0, `(.L_x_109) ;  /* 0x0000010000007945 */ /* 0x000fe20003800000 */
[----:B------:R-:W-:Y:S01]  /*6540*/  CS2R R142, SRZ ;  /* 0x00000000008e7805 */ /* 0x000fe2000001ff00 */
[--C-:B------:R-:W-:Y:S01]  /*6550*/  @P5 IMAD R6, R174, -0x10, R7.reuse ;  /* 0xfffffff0ae065824 */ /* 0x100fe200078e0207 */
[----:B------:R-:W-:Y:S01]  /*6560*/  CS2R R140, SRZ ;  /* 0x00000000008c7805 */ /* 0x000fe2000001ff00 */
[----:B------:R-:W-:Y:S01]  /*6570*/  @P5 IMAD R5, R172, -0x10, R7 ;  /* 0xfffffff0ac055824 */ /* 0x000fe200078e0207 */
[----:B------:R-:W-:Y:S01]  /*6580*/  CS2R R150, SRZ ;  /* 0x0000000000967805 */ /* 0x000fe2000001ff00 */
[----:B------:R-:W-:Y:S01]  /*6590*/  @P5 IMAD R4, R171, 0x10, R6 ;  /* 0x00000010ab045824 */ /* 0x000fe200078e0206 */
[----:B------:R-:W-:Y:S02]  /*65a0*/  CS2R R148, SRZ ;  /* 0x0000000000947805 */ /* 0x000fe4000001ff00 */
[----:B------:R-:W-:Y:S02]  /*65b0*/  CS2R R146, SRZ ;  /* 0x0000000000927805 */ /* 0x000fe4000001ff00 */
[----:B------:R-:W-:Y:S02]  /*65c0*/  CS2R R144, SRZ ;  /* 0x0000000000907805 */ /* 0x000fe4000001ff00 */
[----:B------:R-:W-:Y:S02]  /*65d0*/  CS2R R154, SRZ ;  /* 0x00000000009a7805 */ /* 0x000fe4000001ff00 */
[----:B------:R-:W-:Y:S01]  /*65e0*/  CS2R R152, SRZ ;  /* 0x0000000000987805 */ /* 0x000fe2000001ff00 */
[----:B------:R-:W-:Y:S06]  /*65f0*/  @P1 BRA `(.L_x_110) ;  /* 0x00000000000c1947 */ /* 0x000fec0003800000 */
[----:B------:R-:W-:Y:S04]  /*6600*/  SHF.L.U32 R0, R167, 0x1f, RZ ;  /* 0x0000001fa7007819 */ /* 0x000fe800000006ff */
[----:B------:R-:W1:Y:S02]  /*6610*/  SYNCS.PHASECHK.TRANS64.TRYWAIT P1, [R3+URZ+0x50], R0 ;  /* 0x00005000030075a7 */ /* 0x000e6400080211ff */
[----:B-1----:R-:W-:Y:S05]  /*6620*/  @!P1 BRA `(.L_x_111) ;  /* 0x0000006000a49947 */ /* 0x002fea0003800000 */
.L_x_110:
[----:B------:R-:W-:Y:S05]  /*6630*/  BSYNC B0 ;  /* 0x0000000000007941 */ /* 0x000fea0003800000 */
.L_x_109:
[----:B------:R-:W-:Y:S01]  /*6640*/  ISETP.NE.AND P1, PT, R182, RZ, PT ;  /* 0x000000ffb600720c */ /* 0x000fe20003f25270 */
[----:B-1----:R-:W-:Y:S02]  /*6650*/  VIADD R3, R3, 0x70 ;  /* 0x0000007003037836 */ /* 0x002fe40000000000 */
[----:B------:R-:W-:Y:S02]  /*6660*/  IMAD.U32 R0, RZ, RZ, UR45 ;  /* 0x0000002dff007e24 */ /* 0x000fe4000f8e00ff */
[----:B------:R-:W-:Y:S03]  /*6670*/  VIADD R168, R168, 0x1 ;  /* 0x00000001a8a87836 */ /* 0x000fe60000000000 */
[----:B------:R-:W-:Y:S05]  /*6680*/  PRMT R0, R0, 0x654, R3 ;  /* 0x0000065400007816 */ /* 0x000fea0000000003 */
[----:B------:R1:W2:Y:S04]  /*6690*/  @P1 LDS.128 R140, [R7] ;  /* 0x00000000078c1984 */ /* 0x0002a80000000c00 */
[----:B------:R1:W1:Y:S04]  /*66a0*/  @P1 LDS.128 R148, [R5+0x20] ;  /* 0x0000200005941984 */ /* 0x0002680000000c00 */
[----:B------:R1:W1:Y:S04]  /*66b0*/  @P1 LDS.128 R144, [R6+0x10] ;  /* 0x0000100006901984 */ /* 0x0002680000000c00 */
[----:B------:R1:W1:Y:S01]  /*66c0*/  @P1 LDS.128 R152, [R4+0x10] ;  /* 0x0000100004981984 */ /* 0x0002620000000c00 */
[C---:B------:R-:W-:Y:S01]  /*66d0*/  ISETP.NE.AND P1, PT, R168.reuse, 0x4, PT ;  /* 0x00000004a800780c */ /* 0x040fe20003f25270 */
[----:B------:R-:W-:Y:S01]  /*66e0*/  @!PT LDS RZ, [RZ] ;  /* 0x00000000fffff984 */ /* 0x000fe20000000800 */
[----:B------:R-:W-:Y:S01]  /*66f0*/  @!PT LDS RZ, [RZ] ;  /* 0x00000000fffff984 */ /* 0x000fe20000000800 */
[----:B------:R-:W-:Y:S01]  /*6700*/  @!PT LDS RZ, [RZ] ;  /* 0x00000000fffff984 */ /* 0x000fe20000000800 */
[----:B------:R-:W-:Y:S01]  /*6710*/  @!PT LDS RZ, [RZ] ;  /* 0x00000000fffff984 */ /* 0x000fe20000000800 */
[----:B------:R5:W-:Y:S06]  /*6720*/  MEMBAR.ALL.CTA ;  /* 0x0000000000007992 */ /* 0x000bec0000008000 */
[----:B-----5:R-:W5:Y:S01]  /*6730*/  FENCE.VIEW.ASYNC.S ;  /* 0x00000000000073c6 */ /* 0x020f620000000000 */
[----:B------:R-:W-:Y:S01]  /*6740*/  SEL R168, R168, RZ, P1 ;  /* 0x000000ffa8a87207 */ /* 0x000fe20000800000 */
[----:B-----5:R5:W-:Y:S02]  /*6750*/  SYNCS.ARRIVE.TRANS64.RED.A1T0 RZ, [R0+URZ], RZ ;  /* 0x000000ff00ff79a7 */ /* 0x020be400081004ff */
[----:B-----5:R-:W-:Y:S04]  /*6760*/  SEL R0, RZ, 0x1, P1 ;  /* 0x00000001ff007807 */ /* 0x020fe80000800000 */
[----:B--2---:R-:W-:Y:S02]  /*6770*/  LOP3.LUT R167, R167, R0, RZ, 0x3c, !PT ;  /* 0x00000000a7a77212 */ /* 0x004fe400078e3cff */
.L_x_108:
[----:B------:R-:W-:Y:S05]  /*6780*/  BSYNC B1 ;  /* 0x0000000000017941 */ /* 0x000fea0003800000 */
.L_x_107:
[----:B------:R-:W-:Y:S04]  /*6790*/  SHF.R.U32.HI R0, RZ, 0x15, R71 ;  /* 0x00000015ff007819 */ /* 0x000fe80000011647 */
[----:B------:R-:W-:Y:S01]  /*67a0*/  LOP3.LUT P1, RZ, R0, 0x3, R159, 0x48, !PT ;  /* 0x0000000300ff7812 */ /* 0x000fe2000782489f */
[----:B------:R-:W-:Y:S01]  /*67b0*/  @!UPT UIADD3 URZ, UPT, UPT, URZ, URZ, URZ ;  /* 0x000000fffffff290 */ /* 0x000fe2000fffe0ff */
[----:B----4-:R-:W-:Y:S11]  /*67c0*/  @P0 BRA `(.L_x_112) ;  /* 0x0000000000080947 */ /* 0x010ff60003800000 */
[----:B------:R-:W2:Y:S02]  /*67d0*/  SYNCS.PHASECHK.TRANS64.TRYWAIT P0, [R163+URZ+0xc0], R2 ;  /* 0x0000c002a30075a7 */ /* 0x000ea400080011ff */
[----:B--2---:R-:W-:Y:S05]  /*67e0*/  @!P0 BRA `(.L_x_113) ;  /* 0x0000006000488947 */ /* 0x004fea0003800000 */
.L_x_112:
[----:B------:R-:W-:Y:S04]  /*67f0*/  BSSY.RECONVERGENT B6, `(.L_x_114) ;  /* 0x0000012000067945 */ /* 0x000fe80003800200 */
[----:B------:R-:W-:Y:S05]  /*6800*/  @!P1 BRA `(.L_x_115) ;  /* 0x0000000000409947 */ /* 0x000fea0003800000 */
[----:B------:R-:W1:Y:S01]  /*6810*/  LDCU.64 UR8, c[0x4][0x78] ;  /* 0x01000f00ff0877ac */ /* 0x000e620008000a00 */
[----:B------:R-:W-:Y:S01]  /*6820*/  MOV R3, 0x0 ;  /* 0x0000000000037802 */ /* 0x000fe20000000f00 */
[----:B------:R-:W-:Y:S02]  /*6830*/  HFMA2 R12, -RZ, RZ, 0, 5.9604644775390625e-08 ;  /* 0x00000001ff0c7431 */ /* 0x000fe400000001ff */
[----:B------:R-:W-:Y:S02]  /*6840*/  IMAD.MOV.U32 R8, RZ, RZ, 0x192 ;  /* 0x00000192ff087424 */ /* 0x000fe400078e00ff */
[----:B------:R-:W-:Y:S01]  /*6850*/  IMAD.MOV.U32 R13, RZ, RZ, RZ ;  /* 0x000000ffff0d7224 */ /* 0x000fe200078e00ff */
[----:B------:R-:W4:Y:S01]  /*6860*/  LDCU.64 UR6, c[0x4][0x80] ;  /* 0x01001000ff0677ac */ /* 0x000f220008000a00 */
[----:B--2---:R-:W2:Y:S01]  /*6870*/  LDC.64 R2, c[0x4][R3] ;  /* 0x0100000003027b82 */ /* 0x004ea20000000a00 */
[----:B------:R-:W5:Y:S01]  /*6880*/  LDCU.64 UR4, c[0x4][0x18] ;  /* 0x01000300ff0477ac */ /* 0x000f620008000a00 */
[----:B-1----:R-:W-:Y:S01]  /*6890*/  MOV R5, UR9 ;  /* 0x0000000900057c02 */ /* 0x002fe20008000f00 */
[----:B------:R-:W-:Y:S01]  /*68a0*/  IMAD.U32 R4, RZ, RZ, UR8 ;  /* 0x00000008ff047e24 */ /* 0x000fe2000f8e00ff */
[----:B----4-:R-:W-:Y:S01]  /*68b0*/  MOV R7, UR7 ;  /* 0x0000000700077c02 */ /* 0x010fe20008000f00 */
[----:B------:R-:W-:Y:S01]  /*68c0*/  IMAD.U32 R6, RZ, RZ, UR6 ;  /* 0x00000006ff067e24 */ /* 0x000fe2000f8e00ff */
[----:B-----5:R-:W-:Y:S01]  /*68d0*/  MOV R11, UR5 ;  /* 0x00000005000b7c02 */ /* 0x020fe20008000f00 */
[----:B------:R-:W-:Y:S02]  /*68e0*/  IMAD.U32 R10, RZ, RZ, UR4 ;  /* 0x00000004ff0a7e24 */ /* 0x000fe4000f8e00ff */
[----:B------:R-:W-:Y:S07]  /*68f0*/  LEPC R20, `(.L_x_115) ;  /* 0x000000001014794e */ /* 0x000fee0000000000 */
[----:B--23--:R-:W-:Y:S05]  /*6900*/  CALL.ABS.NOINC R2 ;  /* 0x0000000002007343 */ /* 0x00cfea0003c00000 */
.L_x_115:
[----:B------:R-:W-:Y:S05]  /*6910*/  BSYNC.RECONVERGENT B6 ;  /* 0x0000000000067941 */ /* 0x000fea0003800200 */
.L_x_114:
[-C--:B------:R-:W-:Y:S01]  /*6920*/  F2FP.F16.E4M3.UNPACK_B R74, R140.reuse ;  /* 0x0000008cff4a723e */ /* 0x080fe200020006ff */
[----:B------:R-:W-:Y:S05]  /*6930*/  WARPSYNC.ALL ;  /* 0x0000000000007948 */ /* 0x000fea0003800000 */
[----:B------:R-:W-:Y:S01]  /*6940*/  R2UR UR4, R71 ;  /* 0x00000000470472ca */ /* 0x000fe200000e0000 */
[--C-:B------:R-:W-:Y:S01]  /*6950*/  HADD2.F32 R72, -RZ, R74.reuse.H0_H0 ;  /* 0x2000004aff487230 */ /* 0x100fe20000004100 */
[----:B------:R-:W-:Y:S01]  /*6960*/  F2FP.F16.E4M3.UNPACK_B R76, R140.H1 ;  /* 0x0000008cff4c723e */ /* 0x000fe200030006ff */
[----:B------:R-:W-:Y:S01]  /*6970*/  HADD2.F32 R75, -RZ, R74.H1_H1 ;  /* 0x3000004aff4b7230 */ /* 0x000fe20000004100 */
[-C--:B------:R-:W-:Y:S01]  /*6980*/  F2FP.F16.E4M3.UNPACK_B R78, R141.reuse ;  /* 0x0000008dff4e723e */ /* 0x080fe200020006ff */
[----:B------:R-:W-:Y:S01]  /*6990*/  BSSY.RECONVERGENT B0, `(.L_x_116) ;  /* 0x000011d000007945 */ /* 0x000fe20003800200 */
[----:B------:R-:W-:Y:S01]  /*69a0*/  F2FP.F16.E4M3.UNPACK_B R80, R141.H1 ;  /* 0x0000008dff50723e */ /* 0x000fe200030006ff */
[----:B------:R-:W-:Y:S01]  /*69b0*/  HADD2.F32 R74, -RZ, R76.H0_H0 ;  /* 0x2000004cff4a7230 */ /* 0x000fe20000004100 */
[-C--:B------:R-:W-:Y:S01]  /*69c0*/  F2FP.F16.E4M3.UNPACK_B R82, R142.reuse ;  /* 0x0000008eff52723e */ /* 0x080fe200020006ff */
[--C-:B------:R-:W-:Y:S01]  /*69d0*/  HADD2.F32 R77, -RZ, R78.reuse.H0_H0 ;  /* 0x2000004eff4d7230 */ /* 0x100fe20000004100 */
[----:B------:R-:W-:Y:S01]  /*69e0*/  F2FP.F16.E4M3.UNPACK_B R84, R142.H1 ;  /* 0x0000008eff54723e */ /* 0x000fe200030006ff */
[----:B------:R-:W-:Y:S01]  /*69f0*/  HADD2.F32 R78, -RZ, R78.H1_H1 ;  /* 0x3000004eff4e7230 */ /* 0x000fe20000004100 */
[-C--:B------:R-:W-:Y:S01]  /*6a00*/  F2FP.F16.E4M3.UNPACK_B R86, R143.reuse ;  /* 0x0000008fff56723e */ /* 0x080fe200020006ff */
[----:B-1----:R-:W3:Y:S01]  /*6a10*/  LDTM.x64 R4, tmem[UR4] ;  /* 0x00000004000479ee */ /* 0x002ee20008340000 */
[----:B------:R-:W-:Y:S01]  /*6a20*/  F2FP.F16.E4M3.UNPACK_B R88, R143.H1 ;  /* 0x0000008fff58723e */ /* 0x000fe200030006ff */
[----:B------:R-:W-:Y:S01]  /*6a30*/  HADD2.F32 R76, -RZ, R76.H1_H1 ;  /* 0x3000004cff4c7230 */ /* 0x000fe20000004100 */
[-C--:B------:R-:W-:Y:S01]  /*6a40*/  F2FP.F16.E4M3.UNPACK_B R90, R144.reuse ;  /* 0x00000090ff5a723e */ /* 0x080fe200020006ff */
[----:B------:R-:W-:Y:S01]  /*6a50*/  HADD2.F32 R79, -RZ, R80.H0_H0 ;  /* 0x20000050ff4f7230 */ /* 0x000fe20000004100 */
[----:B------:R-:W-:Y:S01]  /*6a60*/  F2FP.F16.E4M3.UNPACK_B R92, R144.H1 ;  /* 0x00000090ff5c723e */ /* 0x000fe200030006ff */
[--C-:B------:R-:W-:Y:S01]  /*6a70*/  HADD2.F32 R81, -RZ, R82.reuse.H0_H0 ;  /* 0x20000052ff517230 */ /* 0x100fe20000004100 */
[----:B------:R-:W-:Y:S01]  /*6a80*/  SHF.L.U32 R188, R166, 0x4, RZ ;  /* 0x00000004a6bc7819 */ /* 0x000fe200000006ff */
[----:B------:R-:W-:Y:S01]  /*6a90*/  HADD2.F32 R82, -RZ, R82.H1_H1 ;  /* 0x30000052ff527230 */ /* 0x000fe20000004100 */
[----:B------:R-:W-:Y:S01]  /*6aa0*/  SHF.L.U32 R190, R165, 0x4, RZ ;  /* 0x00000004a5be7819 */ /* 0x000fe200000006ff */
[--C-:B------:R-:W-:Y:S01]  /*6ab0*/  HADD2.F32 R85, -RZ, R86.reuse.H0_H0 ;  /* 0x20000056ff557230 */ /* 0x100fe20000004100 */
[C---:B------:R-:W-:Y:S01]  /*6ac0*/  IADD3 R178, PT, PT, R173.reuse, R188, RZ ;  /* 0x000000bcadb27210 */ /* 0x040fe20007ffe0ff */
[----:B------:R-:W-:Y:S01]  /*6ad0*/  HADD2.F32 R86, -RZ, R86.H1_H1 ;  /* 0x30000056ff567230 */ /* 0x000fe20000004100 */
[----:B------:R-:W-:Y:S01]  /*6ae0*/  IADD3 R180, PT, PT, R173, R190, RZ ;  /* 0x000000beadb47210 */ /* 0x000fe20007ffe0ff */
[--C-:B------:R-:W-:Y:S01]  /*6af0*/  HADD2.F32 R89, -RZ, R90.reuse.H0_H0 ;  /* 0x2000005aff597230 */ /* 0x100fe20000004100 */
[----:B------:R-:W-:Y:S01]  /*6b00*/  SHF.L.U32 R183, R171, 0x4, RZ ;  /* 0x00000004abb77819 */ /* 0x000fe200000006ff */
[----:B------:R-:W-:Y:S01]  /*6b10*/  HADD2.F32 R90, -RZ, R90.H1_H1 ;  /* 0x3000005aff5a7230 */ /* 0x000fe20000004100 */
[----:B------:R-:W-:Y:S01]  /*6b20*/  F2FP.F16.E4M3.UNPACK_B R94, R145 ;  /* 0x00000091ff5e723e */ /* 0x000fe200020006ff */
[----:B------:R-:W-:Y:S01]  /*6b30*/  HADD2.F32 R80, -RZ, R80.H1_H1 ;  /* 0x30000050ff507230 */ /* 0x000fe20000004100 */
[----:B------:R-:W-:Y:S01]  /*6b40*/  F2FP.F16.E4M3.UNPACK_B R98, R146 ;  /* 0x00000092ff62723e */ /* 0x000fe200020006ff */
[----:B------:R-:W-:Y:S01]  /*6b50*/  HADD2.F32 R83, -RZ, R84.H0_H0 ;  /* 0x20000054ff537230 */ /* 0x000fe20000004100 */
[----:B------:R-:W-:Y:S01]  /*6b60*/  F2FP.F16.E4M3.UNPACK_B R102, R147 ;  /* 0x00000093ff66723e */ /* 0x000fe200020006ff */
[--C-:B------:R-:W-:Y:S01]  /*6b70*/  HADD2.F32 R93, -RZ, R94.reuse.H0_H0 ;  /* 0x2000005eff5d7230 */ /* 0x100fe20000004100 */
[----:B------:R-:W-:Y:S01]  /*6b80*/  F2FP.F16.E4M3.UNPACK_B R106, R148 ;  /* 0x00000094ff6a723e */ /* 0x000fe200020006ff */
[C---:B---3--:R-:W-:Y:S01]  /*6b90*/  FMUL R0, R70.reuse, R4 ;  /* 0x0000000446007220 */ /* 0x048fe20000400000 */
[C---:B--2---:R-:W-:Y:S01]  /*6ba0*/  FMUL R2, R70.reuse, R5 ;  /* 0x0000000546027220 */ /* 0x044fe20000400000 */
[C---:B------:R-:W-:Y:S01]  /*6bb0*/  FMUL R4, R70.reuse, R8 ;  /* 0x0000000846047220 */ /* 0x040fe20000400000 */
[C---:B------:R-:W-:Y:S01]  /*6bc0*/  FMUL R5, R70.reuse, R9 ;  /* 0x0000000946057220 */ /* 0x040fe20000400000 */
[C---:B------:R-:W-:Y:S01]  /*6bd0*/  FFMA R0, R73.reuse, R72, R0 ;  /* 0x0000004849007223 */ /* 0x040fe20000000000 */
[C---:B------:R-:W-:Y:S01]  /*6be0*/  FFMA R2, R73.reuse, R75, R2 ;  /* 0x0000004b49027223 */ /* 0x040fe20000000002 */
[C---:B------:R-:W-:Y:S01]  /*6bf0*/  FMUL R8, R70.reuse, R12 ;  /* 0x0000000c46087220 */ /* 0x040fe20000400000 */
[C---:B------:R-:W-:Y:S01]  /*6c00*/  FMUL R9, R70.reuse, R13 ;  /* 0x0000000d46097220 */ /* 0x040fe20000400000 */
[C---:B------:R-:W-:Y:S01]  /*6c10*/  FMUL R12, R70.reuse, R16 ;  /* 0x00000010460c7220 */ /* 0x040fe20000400000 */
[C---:B------:R-:W-:Y:S01]  /*6c20*/  FMUL R13, R70.reuse, R17 ;  /* 0x00000011460d7220 */ /* 0x040fe20000400000 */
[C---:B------:R-:W-:Y:S01]  /*6c30*/  FMUL R16, R70.reuse, R20 ;  /* 0x0000001446107220 */ /* 0x040fe20000400000 */
[C---:B------:R-:W-:Y:S01]  /*6c40*/  FMUL R17, R70.reuse, R21 ;  /* 0x0000001546117220 */ /* 0x040fe20000400000 */
[----:B------:R-:W-:Y:S02]  /*6c50*/  HADD2.F32 R94, -RZ, R94.H1_H1 ;  /* 0x3000005eff5e7230 */ /* 0x000fe40000004100 */
[C---:B------:R-:W-:Y:S01]  /*6c60*/  FMUL R20, R70.reuse, R24 ;  /* 0x0000001846147220 */ /* 0x040fe20000400000 */
[C---:B------:R-:W-:Y:S01]  /*6c70*/  FMUL R21, R70.reuse, R25 ;  /* 0x0000001946157220 */ /* 0x040fe20000400000 */
[--C-:B------:R-:W-:Y:S02]  /*6c80*/  HADD2.F32 R97, -RZ, R98.reuse.H0_H0 ;  /* 0x20000062ff617230 */ /* 0x100fe40000004100 */
[C---:B------:R-:W-:Y:S01]  /*6c90*/  FMUL R24, R70.reuse, R28 ;  /* 0x0000001c46187220 */ /* 0x040fe20000400000 */
[----:B------:R-:W-:Y:S02]  /*6ca0*/  HADD2.F32 R98, -RZ, R98.H1_H1 ;  /* 0x30000062ff627230 */ /* 0x000fe40000004100 */
[C---:B------:R-:W-:Y:S01]  /*6cb0*/  FMUL R25, R70.reuse, R29 ;  /* 0x0000001d46197220 */ /* 0x040fe20000400000 */
[--C-:B------:R-:W-:Y:S02]  /*6cc0*/  HADD2.F32 R101, -RZ, R102.reuse.H0_H0 ;  /* 0x20000066ff657230 */ /* 0x100fe40000004100 */
[C---:B------:R-:W-:Y:S01]  /*6cd0*/  FMUL R28, R70.reuse, R32 ;  /* 0x00000020461c7220 */ /* 0x040fe20000400000 */
[----:B------:R-:W-:Y:S02]  /*6ce0*/  HADD2.F32 R102, -RZ, R102.H1_H1 ;  /* 0x30000066ff667230 */ /* 0x000fe40000004100 */
[C---:B------:R-:W-:Y:S01]  /*6cf0*/  FMUL R29, R70.reuse, R33 ;  /* 0x00000021461d7220 */ /* 0x040fe20000400000 */
[--C-:B------:R-:W-:Y:S02]  /*6d00*/  HADD2.F32 R105, -RZ, R106.reuse.H0_H0 ;  /* 0x2000006aff697230 */ /* 0x100fe40000004100 */
[C---:B------:R-:W-:Y:S01]  /*6d10*/  FMUL R32, R70.reuse, R36 ;  /* 0x0000002446207220 */ /* 0x040fe20000400000 */
[----:B------:R-:W-:Y:S01]  /*6d20*/  F2FP.F16.E4M3.UNPACK_B R96, R145.H1 ;  /* 0x00000091ff60723e */ /* 0x000fe200030006ff */
[----:B------:R-:W-:Y:S02]  /*6d30*/  HADD2.F32 R106, -RZ, R106.H1_H1 ;  /* 0x3000006aff6a7230 */ /* 0x000fe40000004100 */
[C---:B------:R-:W-:Y:S01]  /*6d40*/  FMUL R33, R70.reuse, R37 ;  /* 0x0000002546217220 */ /* 0x040fe20000400000 */
[C---:B------:R-:W-:Y:S01]  /*6d50*/  FMUL R36, R70.reuse, R40 ;  /* 0x0000002846247220 */ /* 0x040fe20000400000 */
[----:B------:R-:W-:Y:S01]  /*6d60*/  F2FP.F16.E4M3.UNPACK_B R100, R146.H1 ;  /* 0x00000092ff64723e */ /* 0x000fe200030006ff */
        /* <DEDUP_REMOVED lines=8> */
[----:B------:R-:W-:Y:S01]  /*6df0*/  F2FP.F16.E4M3.UNPACK_B R110, R149 ;  /* 0x00000095ff6e723e */ /* 0x000fe200020006ff */
[C---:B------:R-:W-:Y:S01]  /*6e00*/  FMUL R49, R70.reuse, R53 ;  /* 0x0000003546317220 */ /* 0x040fe20000400000 */
[C---:B------:R-:W-:Y:S01]  /*6e10*/  FMUL R52, R70.reuse, R56 ;  /* 0x0000003846347220 */ /* 0x040fe20000400000 */
[----:B------:R-:W-:Y:S01]  /*6e20*/  F2FP.F16.E4M3.UNPACK_B R112, R149.H1 ;  /* 0x00000095ff70723e */ /* 0x000fe200030006ff */
[C---:B------:R-:W-:Y:S01]  /*6e30*/  FMUL R53, R70.reuse, R57 ;  /* 0x0000003946357220 */ /* 0x040fe20000400000 */
[--C-:B------:R-:W-:Y:S02]  /*6e40*/  HADD2.F32 R109, -RZ, R110.reuse.H0_H0 ;  /* 0x2000006eff6d7230 */ /* 0x100fe40000004100 */
[C---:B------:R-:W-:Y:S01]  /*6e50*/  FMUL R56, R70.reuse, R60 ;  /* 0x0000003c46387220 */ /* 0x040fe20000400000 */
[----:B------:R-:W-:Y:S01]  /*6e60*/  F2FP.F16.E4M3.UNPACK_B R114, R150 ;  /* 0x00000096ff72723e */ /* 0x000fe200020006ff */
[----:B------:R-:W-:Y:S02]  /*6e70*/  HADD2.F32 R110, -RZ, R110.H1_H1 ;  /* 0x3000006eff6e7230 */ /* 0x000fe40000004100 */
[C---:B------:R-:W-:Y:S01]  /*6e80*/  FMUL R57, R70.reuse, R61 ;  /* 0x0000003d46397220 */ /* 0x040fe20000400000 */
[C---:B------:R-:W-:Y:S01]  /*6e90*/  FMUL R60, R70.reuse, R64 ;  /* 0x00000040463c7220 */ /* 0x040fe20000400000 */
[----:B------:R-:W-:Y:S01]  /*6ea0*/  F2FP.F16.E4M3.UNPACK_B R116, R150.H1 ;  /* 0x00000096ff74723e */ /* 0x000fe200030006ff */
[--C-:B------:R-:W-:Y:S02]  /*6eb0*/  HADD2.F32 R113, -RZ, R114.reuse.H0_H0 ;  /* 0x20000072ff717230 */ /* 0x100fe40000004100 */
[C---:B------:R-:W-:Y:S01]  /*6ec0*/  FMUL R61, R70.reuse, R65 ;  /* 0x00000041463d7220 */ /* 0x040fe20000400000 */
[----:B------:R-:W-:Y:S02]  /*6ed0*/  HADD2.F32 R114, -RZ, R114.H1_H1 ;  /* 0x30000072ff727230 */ /* 0x000fe40000004100 */
[C---:B------:R-:W-:Y:S01]  /*6ee0*/  FMUL R3, R70.reuse, R6 ;  /* 0x0000000646037220 */ /* 0x040fe20000400000 */
[----:B------:R-:W-:Y:S01]  /*6ef0*/  F2FP.F16.E4M3.UNPACK_B R118, R151 ;  /* 0x00000097ff76723e */ /* 0x000fe200020006ff */
[C---:B------:R-:W-:Y:S01]  /*6f00*/  FMUL R7, R70.reuse, R7 ;  /* 0x0000000746077220 */ /* 0x040fe20000400000 */
[C---:B------:R-:W-:Y:S01]  /*6f10*/  FMUL R6, R70.reuse, R10 ;  /* 0x0000000a46067220 */ /* 0x040fe20000400000 */
[----:B------:R-:W-:Y:S01]  /*6f20*/  F2FP.F16.E4M3.UNPACK_B R120, R151.H1 ;  /* 0x00000097ff78723e */ /* 0x000fe200030006ff */
[C---:B------:R-:W-:Y:S01]  /*6f30*/  FFMA R3, R73.reuse, R74, R3 ;  /* 0x0000004a49037223 */ /* 0x040fe20000000003 */
[C---:B------:R-:W-:Y:S01]  /*6f40*/  FFMA R7, R73.reuse, R76, R7 ;  /* 0x0000004c49077223 */ /* 0x040fe20000000007 */
[----:B------:R-:W-:Y:S01]  /*6f50*/  F2FP.F16.E4M3.UNPACK_B R122, R152 ;  /* 0x00000098ff7a723e */ /* 0x000fe200020006ff */
[C---:B------:R-:W-:Y:S01]  /*6f60*/  FFMA R4, R73.reuse, R77, R4 ;  /* 0x0000004d49047223 */ /* 0x040fe20000000004 */
[C---:B------:R-:W-:Y:S01]  /*6f70*/  FFMA R5, R73.reuse, R78, R5 ;  /* 0x0000004e49057223 */ /* 0x040fe20000000005 */
[----:B------:R-:W-:Y:S01]  /*6f80*/  F2FP.F16.E4M3.UNPACK_B R124, R152.H1 ;  /* 0x00000098ff7c723e */ /* 0x000fe200030006ff */
[----:B------:R-:W-:Y:S01]  /*6f90*/  FFMA R6, R73, R79, R6 ;  /* 0x0000004f49067223 */ /* 0x000fe20000000006 */
[----:B------:R-:W-:Y:S01]  /*6fa0*/  F2FP.SATFINITE.E4M3.F32.PACK_AB_MERGE_C R179, R7, R3, RZ ;  /* 0x0000000307b3723e */ /* 0x000fe200048070ff */
[--C-:B------:R-:W-:Y:S02]  /*6fb0*/  HADD2.F32 R117, -RZ, R118.reuse.H0_H0 ;  /* 0x20000076ff757230 */ /* 0x100fe40000004100 */
[----:B------:R-:W-:Y:S01]  /*6fc0*/  FMUL R11, R70, R11 ;  /* 0x0000000b460b7220 */ /* 0x000fe20000400000 */
[----:B------:R-:W-:Y:S01]  /*6fd0*/  HADD2.F32 R118, -RZ, R118.H1_H1 ;  /* 0x30000076ff767230 */ /* 0x000fe20000004100 */
[----:B------:R-:W-:Y:S01]  /*6fe0*/  F2FP.SATFINITE.E4M3.F32.PACK_AB_MERGE_C R184, R2, R0, R179 ;  /* 0x0000000002b8723e */ /* 0x000fe200048070b3 */
[--C-:B------:R-:W-:Y:S01]  /*6ff0*/  HADD2.F32 R121, -RZ, R122.reuse.H0_H0 ;  /* 0x2000007aff797230 */ /* 0x100fe20000004100 */
[----:B------:R-:W-:Y:S01]  /*7000*/  IADD3 R179, PT, PT, R183, R178, RZ ;  /* 0x000000b2b7b37210 */ /* 0x000fe20007ffe0ff */
[C---:B------:R-:W-:Y:S01]  /*7010*/  FFMA R11, R73.reuse, R80, R11 ;  /* 0x00000050490b7223 */ /* 0x040fe2000000000b */
[C---:B------:R-:W-:Y:S01]  /*7020*/  FFMA R8, R73.reuse, R81, R8 ;  /* 0x0000005149087223 */ /* 0x040fe20000000008 */
[----:B------:R-:W-:Y:S01]  /*7030*/  FFMA R9, R73, R82, R9 ;  /* 0x0000005249097223 */ /* 0x000fe20000000009 */
[----:B------:R-:W-:Y:S02]  /*7040*/  HADD2.F32 R122, -RZ, R122.H1_H1 ;  /* 0x3000007aff7a7230 */ /* 0x000fe40000004100 */
[C---:B------:R-:W-:Y:S01]  /*7050*/  FMUL R10, R70.reuse, R14 ;  /* 0x0000000e460a7220 */ /* 0x040fe20000400000 */
[----:B------:R-:W-:Y:S01]  /*7060*/  HADD2.F32 R84, -RZ, R84.H1_H1 ;  /* 0x30000054ff547230 */ /* 0x000fe20000004100 */
[----:B------:R-:W-:Y:S01]  /*7070*/  F2FP.SATFINITE.E4M3.F32.PACK_AB_MERGE_C R185, R11, R6, RZ ;  /* 0x000000060bb9723e */ /* 0x000fe200048070ff */
[C---:B------:R-:W-:Y:S01]  /*7080*/  FMUL R15, R70.reuse, R15 ;  /* 0x0000000f460f7220 */ /* 0x040fe20000400000 */
[--C-:B------:R-:W-:Y:S02]  /*7090*/  HADD2.F32 R87, -RZ, R88.reuse.H0_H0 ;  /* 0x20000058ff577230 */ /* 0x100fe40000004100 */
[----:B------:R-:W-:Y:S01]  /*70a0*/  FFMA R10, R73, R83, R10 ;  /* 0x00000053490a7223 */ /* 0x000fe2000000000a */
[----:B------:R-:W-:Y:S01]  /*70b0*/  F2FP.SATFINITE.E4M3.F32.PACK_AB_MERGE_C R185, R5, R4, R185 ;  /* 0x0000000405b9723e */ /* 0x000fe200048070b9 */
[C---:B------:R-:W-:Y:S01]  /*70c0*/  FFMA R15, R73.reuse, R84, R15 ;  /* 0x00000054490f7223 */ /* 0x040fe2000000000f */
[C---:B------:R-:W-:Y:S01]  /*70d0*/  FFMA R12, R73.reuse, R85, R12 ;  /* 0x00000055490c7223 */ /* 0x040fe2000000000c */
[----:B------:R-:W-:Y:S01]  /*70e0*/  FFMA R13, R73, R86, R13 ;  /* 0x00000056490d7223 */ /* 0x000fe2000000000d */
[----:B------:R-:W-:Y:S02]  /*70f0*/  HADD2.F32 R88, -RZ, R88.H1_H1 ;  /* 0x30000058ff587230 */ /* 0x000fe40000004100 */
[C---:B------:R-:W-:Y:S01]  /*7100*/  FMUL R14, R70.reuse, R18 ;  /* 0x00000012460e7220 */ /* 0x040fe20000400000 */
[----:B------:R-:W-:Y:S01]  /*7110*/  F2FP.F16.E4M3.UNPACK_B R126, R153 ;  /* 0x00000099ff7e723e */ /* 0x000fe200020006ff */
[C---:B------:R-:W-:Y:S01]  /*7120*/  FMUL R19, R70.reuse, R19 ;  /* 0x0000001346137220 */ /* 0x040fe20000400000 */
[----:B------:R-:W-:Y:S01]  /*7130*/  HADD2.F32 R91, -RZ, R92.H0_H0 ;  /* 0x2000005cff5b7230 */ /* 0x000fe20000004100 */
[----:B------:R-:W-:Y:S01]  /*7140*/  F2FP.SATFINITE.E4M3.F32.PACK_AB_MERGE_C R186, R15, R10, RZ ;  /* 0x0000000a0fba723e */ /* 0x000fe200048070ff */
[C---:B------:R-:W-:Y:S01]  /*7150*/  FFMA R14, R73.reuse, R87, R14 ;  /* 0x00000057490e7223 */ /* 0x040fe2000000000e */
[C---:B------:R-:W-:Y:S01]  /*7160*/  FFMA R19, R73.reuse, R88, R19 ;  /* 0x0000005849137223 */ /* 0x040fe20000000013 */
[C---:B------:R-:W-:Y:S01]  /*7170*/  FFMA R16, R73.reuse, R89, R16 ;  /* 0x0000005949107223 */ /* 0x040fe20000000010 */
[----:B------:R-:W-:Y:S01]  /*7180*/  F2FP.F16.E4M3.UNPACK_B R128, R153.H1 ;  /* 0x00000099ff80723e */ /* 0x000fe200030006ff */
[----:B------:R-:W-:Y:S01]  /*7190*/  FFMA R17, R73, R90, R17 ;  /* 0x0000005a49117223 */ /* 0x000fe20000000011 */
[----:B------:R-:W-:Y:S01]  /*71a0*/  F2FP.SATFINITE.E4M3.F32.PACK_AB_MERGE_C R186, R9, R8, R186 ;  /* 0x0000000809ba723e */ /* 0x000fe200048070ba */
[--C-:B------:R-:W-:Y:S01]  /*71b0*/  HADD2.F32 R125, -RZ, R126.reuse.H0_H0 ;  /* 0x2000007eff7d7230 */ /* 0x100fe20000004100 */
[----:B------:R-:W-:Y:S01]  /*71c0*/  F2FP.SATFINITE.E4M3.F32.PACK_AB_MERGE_C R187, R19, R14, RZ ;  /* 0x0000000e13bb723e */ /* 0x000fe200048070ff */
[----:B------:R-:W-:Y:S02]  /*71d0*/  HADD2.F32 R126, -RZ, R126.H1_H1 ;  /* 0x3000007eff7e7230 */ /* 0x000fe40000004100 */
[C---:B------:R-:W-:Y:S01]  /*71e0*/  FMUL R18, R70.reuse, R22 ;  /* 0x0000001646127220 */ /* 0x040fe20000400000 */
[----:B------:R-:W-:Y:S01]  /*71f0*/  HADD2.F32 R92, -RZ, R92.H1_H1 ;  /* 0x3000005cff5c7230 */ /* 0x000fe20000004100 */
[----:B------:R-:W-:Y:S01]  /*7200*/  F2FP.SATFINITE.E4M3.F32.PACK_AB_MERGE_C R187, R13, R12, R187 ;  /* 0x0000000c0dbb723e */ /* 0x000fe200048070bb */
[C---:B------:R-:W-:Y:S01]  /*7210*/  FMUL R23, R70.reuse, R23 ;  /* 0x0000001746177220 */ /* 0x040fe20000400000 */
[--C-:B------:R-:W-:Y:S02]  /*7220*/  HADD2.F32 R95, -RZ, R96.reuse.H0_H0 ;  /* 0x20000060ff5f7230 */ /* 0x100fe40000004100 */
[C---:B------:R-:W-:Y:S01]  /*7230*/  FFMA R18, R73.reuse, R91, R18 ;  /* 0x0000005b49127223 */ /* 0x040fe20000000012 */
[----:B------:R-:W-:Y:S01]  /*7240*/  HADD2.F32 R96, -RZ, R96.H1_H1 ;  /* 0x30000060ff607230 */ /* 0x000fe20000004100 */
[----:B------:R1:W-:Y:S01]  /*7250*/  STS.128 [R137+UR44+0x8200], R184 ;  /* 0x008200b889007988 */ /* 0x0003e20008000c2c */
[C---:B------:R-:W-:Y:S01]  /*7260*/  FFMA R23, R73.reuse, R92, R23 ;  /* 0x0000005c49177223 */ /* 0x040fe20000000017 */
[C---:B------:R-:W-:Y:S01]  /*7270*/  FFMA R20, R73.reuse, R93, R20 ;  /* 0x0000005d49147223 */ /* 0x040fe20000000014 */
[----:B------:R-:W-:Y:S01]  /*7280*/  FFMA R21, R73, R94, R21 ;  /* 0x0000005e49157223 */ /* 0x000fe20000000015 */
        /* <DEDUP_REMOVED lines=20> */
[----:B------:R-:W-:Y:S02]  /*73d0*/  HADD2.F32 R104, -RZ, R104.H1_H1 ;  /* 0x30000068ff687230 */ /* 0x000fe40000004100 */
        /* <DEDUP_REMOVED lines=24> */
[----:B------:R1:W-:Y:S01]  /*7560*/  STS.128 [R178+0x8010], R192 ;  /* 0x008010c0b2007388 */ /* 0x0003e20000000c00 */
[C---:B------:R-:W-:Y:S01]  /*7570*/  FFMA R39, R73.reuse, R108, R39 ;  /* 0x0000006c49277223 */ /* 0x040fe20000000027 */
[C---:B------:R-:W-:Y:S01]  /*7580*/  FFMA R36, R73.reuse, R109, R36 ;  /* 0x0000006d49247223 */ /* 0x040fe20000000024 */
[----:B------:R-:W-:Y:S01]  /*7590*/  FFMA R37, R73, R110, R37 ;  /* 0x0000006e49257223 */ /* 0x000fe20000000025 */
[----:B------:R-:W-:Y:S01]  /*75a0*/  FMUL R38, R70, R42 ;  /* 0x0000002a46267220 */ /* 0x000fe20000400000 */
[----:B------:R-:W-:Y:S01]  /*75b0*/  ISETP.NE.AND P0, PT, R176, RZ, PT ;  /* 0x000000ffb000720c */ /* 0x000fe20003f05270 */
[C---:B------:R-:W-:Y:S01]  /*75c0*/  FMUL R43, R70.reuse, R43 ;  /* 0x0000002b462b7220 */ /* 0x040fe20000400000 */
[--C-:B------:R-:W-:Y:S01]  /*75d0*/  HADD2.F32 R115, -RZ, R116.reuse.H0_H0 ;  /* 0x20000074ff737230 */ /* 0x100fe20000004100 */
[----:B------:R-:W-:Y:S01]  /*75e0*/  F2FP.SATFINITE.E4M3.F32.PACK_AB_MERGE_C R196, R39, R34, RZ ;  /* 0x0000002227c4723e */ /* 0x000fe200048070ff */
[C---:B------:R-:W-:Y:S01]  /*75f0*/  FFMA R38, R73.reuse, R111, R38 ;  /* 0x0000006f49267223 */ /* 0x040fe20000000026 */
[C---:B------:R-:W-:Y:S01]  /*7600*/  FFMA R43, R73.reuse, R112, R43 ;  /* 0x00000070492b7223 */ /* 0x040fe2000000002b */
[----:B------:R-:W-:Y:S01]  /*7610*/  FFMA R40, R73, R113, R40 ;  /* 0x0000007149287223 */ /* 0x000fe20000000028 */
[----:B------:R-:W-:Y:S01]  /*7620*/  F2FP.SATFINITE.E4M3.F32.PACK_AB_MERGE_C R196, R33, R32, R196 ;  /* 0x0000002021c4723e */ /* 0x000fe200048070c4 */
[----:B------:R-:W-:Y:S01]  /*7630*/  FFMA R41, R73, R114, R41 ;  /* 0x0000007249297223 */ /* 0x000fe20000000029 */
[----:B------:R-:W-:Y:S01]  /*7640*/  HADD2.F32 R116, -RZ, R116.H1_H1 ;  /* 0x30000074ff747230 */ /* 0x000fe20000004100 */
[----:B------:R-:W-:Y:S01]  /*7650*/  F2FP.SATFINITE.E4M3.F32.PACK_AB_MERGE_C R197, R43, R38, RZ ;  /* 0x000000262bc5723e */ /* 0x000fe200048070ff */
[C---:B------:R-:W-:Y:S01]  /*7660*/  FMUL R42, R70.reuse, R46 ;  /* 0x0000002e462a7220 */ /* 0x040fe20000400000 */
[C---:B------:R-:W-:Y:S01]  /*7670*/  FMUL R47, R70.reuse, R47 ;  /* 0x0000002f462f7220 */ /* 0x040fe20000400000 */
[--C-:B------:R-:W-:Y:S01]  /*7680*/  HADD2.F32 R119, -RZ, R120.reuse.H0_H0 ;  /* 0x20000078ff777230 */ /* 0x100fe20000004100 */
[----:B------:R-:W-:Y:S01]  /*7690*/  F2FP.SATFINITE.E4M3.F32.PACK_AB_MERGE_C R197, R37, R36, R197 ;  /* 0x0000002425c5723e */ /* 0x000fe200048070c5 */
[C---:B------:R-:W-:Y:S01]  /*76a0*/  FFMA R42, R73.reuse, R115, R42 ;  /* 0x00000073492a7223 */ /* 0x040fe2000000002a */
[C---:B------:R-:W-:Y:S01]  /*76b0*/  FFMA R47, R73.reuse, R116, R47 ;  /* 0x00000074492f7223 */ /* 0x040fe2000000002f */
[----:B------:R-:W-:Y:S01]  /*76c0*/  FFMA R44, R73, R117, R44 ;  /* 0x00000075492c7223 */ /* 0x000fe2000000002c */
[----:B------:R-:W-:Y:S01]  /*76d0*/  ISETP.NE.AND P6, PT, R189, RZ, PT ;  /* 0x000000ffbd00720c */ /* 0x000fe20003fc5270 */
[----:B------:R-:W-:Y:S01]  /*76e0*/  FFMA R45, R73, R118, R45 ;  /* 0x00000076492d7223 */ /* 0x000fe2000000002d */
[----:B------:R-:W-:Y:S01]  /*76f0*/  HADD2.F32 R120, -RZ, R120.H1_H1 ;  /* 0x30000078ff787230 */ /* 0x000fe20000004100 */
[----:B------:R-:W-:Y:S01]  /*7700*/  F2FP.SATFINITE.E4M3.F32.PACK_AB_MERGE_C R198, R47, R42, RZ ;  /* 0x0000002a2fc6723e */ /* 0x000fe200048070ff */
[C---:B------:R-:W-:Y:S01]  /*7710*/  FMUL R46, R70.reuse, R50 ;  /* 0x00000032462e7220 */ /* 0x040fe20000400000 */
[C---:B------:R-:W-:Y:S01]  /*7720*/  FMUL R51, R70.reuse, R51 ;  /* 0x0000003346337220 */ /* 0x040fe20000400000 */
[--C-:B------:R-:W-:Y:S02]  /*7730*/  HADD2.F32 R123, -RZ, R124.reuse.H0_H0 ;  /* 0x2000007cff7b7230 */ /* 0x100fe40000004100 */
[C---:B------:R-:W-:Y:S01]  /*7740*/  FMUL R50, R70.reuse, R54 ;  /* 0x0000003646327220 */ /* 0x040fe20000400000 */
[C---:B------:R-:W-:Y:S01]  /*7750*/  FFMA R46, R73.reuse, R119, R46 ;  /* 0x00000077492e7223 */ /* 0x040fe2000000002e */
[----:B------:R-:W-:Y:S02]  /*7760*/  HADD2.F32 R124, -RZ, R124.H1_H1 ;  /* 0x3000007cff7c7230 */ /* 0x000fe40000004100 */
[C---:B------:R-:W-:Y:S01]  /*7770*/  FFMA R51, R73.reuse, R120, R51 ;  /* 0x0000007849337223 */ /* 0x040fe20000000033 */
[C---:B------:R-:W-:Y:S01]  /*7780*/  FMUL R55, R70.reuse, R55 ;  /* 0x0000003746377220 */ /* 0x040fe20000400000 */
[C---:B------:R-:W-:Y:S01]  /*7790*/  FFMA R48, R73.reuse, R121, R48 ;  /* 0x0000007949307223 */ /* 0x040fe20000000030 */
[C---:B------:R-:W-:Y:S01]  /*77a0*/  FFMA R49, R73.reuse, R122, R49 ;  /* 0x0000007a49317223 */ /* 0x040fe20000000031 */
[--C-:B------:R-:W-:Y:S02]  /*77b0*/  HADD2.F32 R127, -RZ, R128.reuse.H0_H0 ;  /* 0x20000080ff7f7230 */ /* 0x100fe40000004100 */
[C---:B------:R-:W-:Y:S01]  /*77c0*/  FFMA R50, R73.reuse, R123, R50 ;  /* 0x0000007b49327223 */ /* 0x040fe20000000032 */
[----:B------:R-:W-:Y:S02]  /*77d0*/  HADD2.F32 R128, -RZ, R128.H1_H1 ;  /* 0x30000080ff807230 */ /* 0x000fe40000004100 */
[C---:B------:R-:W-:Y:S01]  /*77e0*/  FMUL R54, R70.reuse, R58 ;  /* 0x0000003a46367220 */ /* 0x040fe20000400000 */
        /* <DEDUP_REMOVED lines=16> */
[----:B------:R-:W-:Y:S01]  /*78f0*/  FFMA R63, R73, R132, R63 ;  /* 0x00000084493f7223 */ /* 0x000fe2000000003f */
[----:B------:R-:W-:Y:S01]  /*7900*/  FMUL R67, R70, R67 ;  /* 0x0000004346437220 */ /* 0x000fe20000400000 */
[----:B------:R-:W-:Y:S01]  /*7910*/  F2FP.SATFINITE.E4M3.F32.PACK_AB_MERGE_C R199, R51, R46, RZ ;  /* 0x0000002e33c7723e */ /* 0x000fe200048070ff */
[C---:B------:R-:W-:Y:S01]  /*7920*/  FFMA R60, R73.reuse, R133, R60 ;  /* 0x00000085493c7223 */ /* 0x040fe2000000003c */
[C---:B------:R-:W-:Y:S01]  /*7930*/  FFMA R61, R73.reuse, R134, R61 ;  /* 0x00000086493d7223 */ /* 0x040fe2000000003d */
[C---:B------:R-:W-:Y:S01]  /*7940*/  FFMA R62, R73.reuse, R135, R62 ;  /* 0x00000087493e7223 */ /* 0x040fe2000000003e */
[----:B------:R-:W-:Y:S01]  /*7950*/  FFMA R67, R73, R136, R67 ;  /* 0x0000008849437223 */ /* 0x000fe20000000043 */
[----:B------:R-:W-:Y:S02]  /*7960*/  F2FP.SATFINITE.E4M3.F32.PACK_AB_MERGE_C R198, R41, R40, R198 ;  /* 0x0000002829c6723e */ /* 0x000fe400048070c6 */
[----:B------:R-:W-:Y:S02]  /*7970*/  F2FP.SATFINITE.E4M3.F32.PACK_AB_MERGE_C R199, R45, R44, R199 ;  /* 0x0000002c2dc7723e */ /* 0x000fe400048070c7 */
[----:B------:R-:W-:Y:S02]  /*7980*/  F2FP.SATFINITE.E4M3.F32.PACK_AB_MERGE_C R200, R55, R50, RZ ;  /* 0x0000003237c8723e */ /* 0x000fe400048070ff */
[----:B------:R-:W-:Y:S01]  /*7990*/  F2FP.SATFINITE.E4M3.F32.PACK_AB_MERGE_C R201, R59, R54, RZ ;  /* 0x000000363bc9723e */ /* 0x000fe200048070ff */
[----:B------:R1:W-:Y:S01]  /*79a0*/  STS.128 [R180+0x8020], R196 ;  /* 0x008020c4b4007388 */ /* 0x0003e20000000c00 */
[----:B------:R-:W-:Y:S02]  /*79b0*/  F2FP.SATFINITE.E4M3.F32.PACK_AB_MERGE_C R202, R63, R58, RZ ;  /* 0x0000003a3fca723e */ /* 0x000fe400048070ff */
[----:B------:R-:W-:Y:S02]  /*79c0*/  F2FP.SATFINITE.E4M3.F32.PACK_AB_MERGE_C R203, R67, R62, RZ ;  /* 0x0000003e43cb723e */ /* 0x000fe400048070ff */
[----:B------:R-:W-:Y:S02]  /*79d0*/  F2FP.SATFINITE.E4M3.F32.PACK_AB_MERGE_C R200, R49, R48, R200 ;  /* 0x0000003031c8723e */ /* 0x000fe400048070c8 */
[----:B------:R-:W-:Y:S02]  /*79e0*/  F2FP.SATFINITE.E4M3.F32.PACK_AB_MERGE_C R201, R53, R52, R201 ;  /* 0x0000003435c9723e */ /* 0x000fe400048070c9 */
[----:B------:R-:W-:Y:S02]  /*79f0*/  F2FP.SATFINITE.E4M3.F32.PACK_AB_MERGE_C R202, R57, R56, R202 ;  /* 0x0000003839ca723e */ /* 0x000fe400048070ca */
[----:B------:R-:W-:Y:S02]  /*7a00*/  F2FP.SATFINITE.E4M3.F32.PACK_AB_MERGE_C R203, R61, R60, R203 ;  /* 0x0000003c3dcb723e */ /* 0x000fe400048070cb */
[----:B------:R-:W-:Y:S02]  /*7a10*/  LEA R191, R168, UR44, 0x3 ;  /* 0x0000002ca8bf7c11 */ /* 0x000fe4000f8e18ff */
[----:B------:R-:W-:Y:S01]  /*7a20*/  @P6 SHF.L.U32 R204, R167, 0x1f, RZ ;  /* 0x0000001fa7cc6819 */ /* 0x000fe200000006ff */
[----:B------:R1:W-:Y:S01]  /*7a30*/  STS.128 [R179+0x8010], R200 ;  /* 0x008010c8b3007388 */ /* 0x0003e20000000c00 */
[----:B------:R-:W-:Y:S01]  /*7a40*/  @!PT LDS RZ, [RZ] ;  /* 0x00000000fffff984 */ /* 0x000fe20000000800 */
[----:B------:R-:W-:Y:S01]  /*7a50*/  @!PT LDS RZ, [RZ] ;  /* 0x00000000fffff984 */ /* 0x000fe20000000800 */
[----:B------:R-:W-:Y:S01]  /*7a60*/  @!PT LDS RZ, [RZ] ;  /* 0x00000000fffff984 */ /* 0x000fe20000000800 */
[----:B------:R-:W-:Y:S01]  /*7a70*/  @!PT LDS RZ, [RZ] ;  /* 0x00000000fffff984 */ /* 0x000fe20000000800 */
[----:B------:R2:W-:Y:S07]  /*7a80*/  MEMBAR.ALL.CTA ;  /* 0x0000000000007992 */ /* 0x0005ee0000008000 */
[----:B--2---:R-:W2:Y:S02]  /*7a90*/  FENCE.VIEW.ASYNC.S ;  /* 0x00000000000073c6 */ /* 0x004ea40000000000 */
[----:B--2---:R-:W-:Y:S06]  /*7aa0*/  BAR.SYNC.DEFER_BLOCKING 0x1, 0x80 ;  /* 0x0042000000007b1d */ /* 0x004fec0000010000 */
[----:B------:R-:W-:Y:S05]  /*7ab0*/  @P0 BRA `(.L_x_117) ;  /* 0x0000000000280947 */ /* 0x000fea0003800000 */
[----:B------:R-:W-:Y:S01]  /*7ac0*/  UIADD3 UR4, UPT, UPT, UR44, 0x8200, URZ ;  /* 0x000082002c047890 */ /* 0x000fe2000fffe0ff */
[----:B------:R-:W-:Y:S05]  /*7ad0*/  UMOV UR51, UR36 ;  /* 0x0000002400337c82 */ /* 0x000fea0008000000 */
[----:B------:R-:W-:Y:S01]  /*7ae0*/  MOV R175, UR4 ;  /* 0x0000000400af7c02 */ /* 0x000fe20008000f00 */
[----:B------:R-:W-:Y:S03]  /*7af0*/  UIADD3 UR4, UP0, UPT, UR62, 0x680, URZ ;  /* 0x000006803e047890 */ /* 0x000fe6000ff1e0ff */
[----:B------:R-:W-:Y:S01]  /*7b00*/  R2UR UR48, R175 ;  /* 0x00000000af3072ca */ /* 0x000fe200000e0000 */
[----:B------:R-:W-:Y:S11]  /*7b10*/  UIADD3.X UR5, UPT, UPT, URZ, UR63, URZ, UP0, !UPT ;  /* 0x0000003fff057290 */ /* 0x000ff600087fe4ff */
[----:B------:R-:W-:Y:S01]  /*7b20*/  @!UPT UIADD3 URZ, UPT, UPT, URZ, URZ, URZ ;  /* 0x000000fffffff290 */ /* 0x000fe2000fffe0ff */
[----:B------:R2:W-:Y:S01]  /*7b30*/  UTMASTG.3D [UR48], [UR4] ;  /* 0x00000030040073b5 */ /* 0x0005e20008010000 */
[----:B------:R0:W-:Y:S01]  /*7b40*/  UTMACMDFLUSH ;  /* 0x00000000000079b7 */ /* 0x0001e20000000000 */
[----:B--2---:R-:W-:Y:S04]  /*7b50*/  DEPBAR.LE SB0, 0x1 ;  /* 0x000080400000791a */ /* 0x004fe80000000000 */
.L_x_117:
[----:B------:R-:W-:Y:S05]  /*7b60*/  BSYNC.RECONVERGENT B0 ;  /* 0x0000000000007941 */ /* 0x000fea0003800200 */
.L_x_116:
[----:B------:R-:W-:Y:S06]  /*7b70*/  BAR.SYNC.DEFER_BLOCKING 0x1, 0x80 ;  /* 0x0042000000007b1d */ /* 0x000fec0000010000 */
[----:B------:R-:W2:Y:S01]  /*7b80*/  @P6 SYNCS.PHASECHK.TRANS64.TRYWAIT P0, [R191+URZ+0x50], R204 ;  /* 0x000050ccbf0065a7 */ /* 0x000ea200080011ff */
[----:B------:R-:W-:Y:S01]  /*7b90*/  BSSY B1, `(.L_x_118) ;  /* 0x0000023000017945 */ /* 0x000fe20003800000 */
[----:B--2---:R-:W-:Y:S03]  /*7ba0*/  @P6 SEL R181, RZ, 0x1, !P0 ;  /* 0x00000001ffb56807 */ /* 0x004fe60004000000 */
[----:B------:R-:W-:Y:S05]  /*7bb0*/  @!P6 BRA `(.L_x_119) ;  /* 0x000000000080e947 */ /* 0x000fea0003800000 */
[----:B------:R-:W-:Y:S01]  /*7bc0*/  ISETP.NE.AND P1, PT, R182, RZ, PT ;  /* 0x000000ffb600720c */ /* 0x000fe20003f25270 */
[----:B------:R-:W-:Y:S01]  /*7bd0*/  BSSY B0, `(.L_x_120) ;  /* 0x000000a000007945 */ /* 0x000fe20003800000 */
[----:B------:R-:W-:Y:S11]  /*7be0*/  ISETP.NE.AND P0, PT, R181, RZ, PT ;  /* 0x000000ffb500720c */ /* 0x000ff60003f05270 */
[----:B------:R-:W-:Y:S04]  /*7bf0*/  @P1 IMAD R3, R168, 0x2000, R173 ;  /* 0x00002000a8031824 */ /* 0x000fe800078e02ad */
[C---:B------:R-:W-:Y:S01]  /*7c00*/  @P1 IMAD.IADD R6, R3.reuse, 0x1, R188 ;  /* 0x0000000103061824 */ /* 0x040fe200078e02bc */
[----:B------:R-:W-:Y:S03]  /*7c10*/  @P1 IADD3 R4, PT, PT, R3, R190, RZ ;  /* 0x000000be03041210 */ /* 0x000fe60007ffe0ff */
[----:B------:R-:W-:Y:S01]  /*7c20*/  @P1 IMAD.IADD R2, R183, 0x1, R6 ;  /* 0x00000001b7021824 */ /* 0x000fe200078e0206 */
[----:B------:R-:W-:Y:S06]  /*7c30*/  @P0 BRA `(.L_x_121) ;  /* 0x00000000000c0947 */ /* 0x000fec0003800000 */
[----:B------:R-:W-:Y:S04]  /*7c40*/  SHF.L.U32 R0, R167, 0x1f, RZ ;  /* 0x0000001fa7007819 */ /* 0x000fe800000006ff */
[----:B------:R-:W2:Y:S02]  /*7c50*/  SYNCS.PHASECHK.TRANS64.TRYWAIT P0, [R191+URZ+0x50], R0 ;  /* 0x00005000bf0075a7 */ /* 0x000ea400080011ff */
[----:B--2---:R-:W-:Y:S05]  /*7c60*/  @!P0 BRA `(.L_x_122) ;  /* 0x0000004c003c8947 */ /* 0x004fea0003800000 */
.L_x_121:
[----:B------:R-:W-:Y:S05]  /*7c70*/  BSYNC B0 ;  /* 0x0000000000007941 */ /* 0x000fea0003800000 */
.L_x_120:
[----:B------:R-:W-:Y:S01]  /*7c80*/  ISETP.NE.AND P0, PT, R182, RZ, PT ;  /* 0x000000ffb600720c */ /* 0x000fe20003f05270 */
[----:B--2---:R-:W-:Y:S02]  /*7c90*/  VIADD R191, R191, 0x70 ;  /* 0x00000070bfbf7836 */ /* 0x004fe40000000000 */
[----:B------:R-:W-:Y:S02]  /*7ca0*/  IMAD.U32 R0, RZ, RZ, UR45 ;  /* 0x0000002dff007e24 */ /* 0x000fe4000f8e00ff */
[----:B------:R-:W-:Y:S03]  /*7cb0*/  VIADD R168, R168, 0x1 ;  /* 0x00000001a8a87836 */ /* 0x000fe60000000000 */
[----:B------:R-:W-:Y:S05]  /*7cc0*/  PRMT R0, R0, 0x654, R191 ;  /* 0x0000065400007816 */ /* 0x000fea00000000bf */
[----:B------:R2:W3:Y:S04]  /*7cd0*/  @P0 LDS.128 R140, [R3] ;  /* 0x00000000038c0984 */ /* 0x0004e80000000c00 */
[----:B------:R2:W4:Y:S04]  /*7ce0*/  @P0 LDS.128 R148, [R4+0x20] ;  /* 0x0000200004940984 */ /* 0x0005280000000c00 */
        /* <DEDUP_REMOVED lines=12> */
[----:B--234-:R-:W-:Y:S02]  /*7db0*/  LOP3.LUT R167, R167, R0, RZ, 0x3c, !PT ;  /* 0x00000000a7a77212 */ /* 0x01cfe400078e3cff */
.L_x_119:
[----:B------:R-:W-:Y:S05]  /*7dc0*/  BSYNC B1 ;  /* 0x0000000000017941 */ /* 0x000fea0003800000 */
.L_x_118:
[----:B------:R-:W-:Y:S01]  /*7dd0*/  VIADD R0, R71, 0x40 ;  /* 0x0000004047007836 */ /* 0x000fe20000000000 */
[----:B------:R-:W-:Y:S04]  /*7de0*/  BSSY.RECONVERGENT B6, `(.L_x_123) ;  /* 0x0000015000067945 */ /* 0x000fe80003800200 */
[----:B------:R-:W-:Y:S04]  /*7df0*/  SHF.R.U32.HI R0, RZ, 0x15, R0 ;  /* 0x00000015ff007819 */ /* 0x000fe80000011600 */
[----:B------:R-:W-:Y:S11]  /*7e00*/  LOP3.LUT P0, RZ, R0, 0x3, R159, 0x48, !PT ;  /* 0x0000000300ff7812 */ /* 0x000ff6000780489f */
[----:B------:R-:W-:Y:S02]  /*7e10*/  @!UPT UIADD3 URZ, UPT, UPT, URZ, URZ, URZ ;  /* 0x000000fffffff290 */ /* 0x000fe4000fffe0ff */
        /* <DEDUP_REMOVED lines=8> */
[----:B------:R-:W5:Y:S01]  /*7ea0*/  LDCU.64 UR4, c[0x4][0x18] ;  /* 0x01000300ff0477ac */ /* 0x000f620008000a00 */
[----:B--2---:R-:W-:Y:S01]  /*7eb0*/  MOV R5, UR9 ;  /* 0x0000000900057c02 */ /* 0x004fe20008000f00 */
[----:B------:R-:W-:Y:S01]  /*7ec0*/  IMAD.U32 R4, RZ, RZ, UR8 ;  /* 0x00000008ff047e24 */ /* 0x000fe2000f8e00ff */
[----:B---3--:R-:W-:Y:S01]  /*7ed0*/  MOV R7, UR7 ;  /* 0x0000000700077c02 */ /* 0x008fe20008000f00 */
[----:B------:R-:W-:Y:S01]  /*7ee0*/  IMAD.U32 R6, RZ, RZ, UR6 ;  /* 0x00000006ff067e24 */ /* 0x000fe2000f8e00ff */
[----:B-----5:R-:W-:Y:S01]  /*7ef0*/  MOV R11, UR5 ;  /* 0x00000005000b7c02 */ /* 0x020fe20008000f00 */
[----:B------:R-:W-:Y:S02]  /*7f00*/  IMAD.U32 R10, RZ, RZ, UR4 ;  /* 0x00000004ff0a7e24 */ /* 0x000fe4000f8e00ff */
[----:B------:R-:W-:Y:S07]  /*7f10*/  LEPC R20, `(.L_x_124) ;  /* 0x000000001014794e */ /* 0x000fee0000000000 */
[----:B-1--4-:R-:W-:Y:S05]  /*7f20*/  CALL.ABS.NOINC R2 ;  /* 0x0000000002007343 */ /* 0x012fea0003c00000 */
.L_x_124:
[----:B------:R-:W-:Y:S05]  /*7f30*/  BSYNC.RECONVERGENT B6 ;  /* 0x0000000000067941 */ /* 0x000fea0003800200 */
.L_x_123:
[----:B------:R-:W-:Y:S01]  /*7f40*/  F2FP.F16.E4M3.UNPACK_B R4, R141 ;  /* 0x0000008dff04723e */ /* 0x000fe200020006ff */
[----:B------:R-:W-:Y:S05]  /*7f50*/  WARPSYNC.ALL ;  /* 0x0000000000007948 */ /* 0x000fea0003800000 */
[----:B------:R-:W-:Y:S01]  /*7f60*/  R2UR UR4, R71 ;  /* 0x00000000470472ca */ /* 0x000fe200000e0000 */
[--C-:B------:R-:W-:Y:S01]  /*7f70*/  HADD2.F32 R78, -RZ, R4.reuse.H0_H0 ;  /* 0x20000004ff4e7230 */ /* 0x100fe20000004100 */
[-C--:B------:R-:W-:Y:S01]  /*7f80*/  F2FP.F16.E4M3.UNPACK_B R0, R140.reuse ;  /* 0x0000008cff00723e */ /* 0x080fe200020006ff */
[----:B------:R-:W-:Y:S01]  /*7f90*/  HADD2.F32 R75, -RZ, R4.H1_H1 ;  /* 0x30000004ff4b7230 */ /* 0x000fe20000004100 */
[----:B------:R-:W-:Y:S01]  /*7fa0*/  F2FP.F16.E4M3.UNPACK_B R4, R143 ;  /* 0x0000008fff04723e */ /* 0x000fe200020006ff */
[----:B------:R-:W-:Y:S01]  /*7fb0*/  BSSY.RECONVERGENT B0, `(.L_x_125) ;  /* 0x0000116000007945 */ /* 0x000fe20003800200 */
[----:B------:R-:W-:Y:S01]  /*7fc0*/  F2FP.F16.E4M3.UNPACK_B R3, R140.H1 ;  /* 0x0000008cff03723e */ /* 0x000fe200030006ff */
[--C-:B------:R-:W-:Y:S01]  /*7fd0*/  HADD2.F32 R2, -RZ, R0.reuse.H0_H0 ;  /* 0x20000000ff027230 */ /* 0x100fe20000004100 */
[----:B-1----:R-:W-:Y:S01]  /*7fe0*/  F2FP.F16.E4M3.UNPACK_B R127, R154 ;  /* 0x0000009aff7f723e */ /* 0x002fe200020006ff */
[----:B------:R-:W-:Y:S01]  /*7ff0*/  HADD2.F32 R72, -RZ, R0.H1_H1 ;  /* 0x30000000ff487230 */ /* 0x000fe20000004100 */
[----:B------:R-:W-:Y:S01]  /*8000*/  F2FP.F16.E4M3.UNPACK_B R0, R141.H1 ;  /* 0x0000008dff00723e */ /* 0x000fe200030006ff */
[--C-:B------:R-:W-:Y:S01]  /*8010*/  HADD2.F32 R74, -RZ, R3.reuse.H0_H0 ;  /* 0x20000003ff4a7230 */ /* 0x100fe20000004100 */
[----:B------:R-:W-:Y:S01]  /*8020*/  F2FP.F16.E4M3.UNPACK_B R117, R151.H1 ;  /* 0x00000097ff75723e */ /* 0x000fe200030006ff */
[----:B------:R-:W-:Y:S01]  /*8030*/  HADD2.F32 R76, -RZ, R3.H1_H1 ;  /* 0x30000003ff4c7230 */ /* 0x000fe20000004100 */
[-C--:B------:R-:W-:Y:S01]  /*8040*/  F2FP.F16.E4M3.UNPACK_B R3, R142.reuse ;  /* 0x0000008eff03723e */ /* 0x080fe200020006ff */
[--C-:B------:R-:W-:Y:S01]  /*8050*/  HADD2.F32 R80, -RZ, R0.reuse.H0_H0 ;  /* 0x20000000ff507230 */ /* 0x100fe20000004100 */
[----:B------:R-:W-:Y:S01]  /*8060*/  ISETP.NE.AND P0, PT, R176, RZ, PT ;  /* 0x000000ffb000720c */ /* 0x000fe20003f05270 */
[----:B------:R-:W-:Y:S01]  /*8070*/  HADD2.F32 R77, -RZ, R0.H1_H1 ;  /* 0x30000000ff4d7230 */ /* 0x000fe20000004100 */
[----:B------:R-:W-:Y:S01]  /*8080*/  F2FP.F16.E4M3.UNPACK_B R0, R142.H1 ;  /* 0x0000008eff00723e */ /* 0x000fe200030006ff */
[--C-:B------:R-:W-:Y:S01]  /*8090*/  HADD2.F32 R82, -RZ, R3.reuse.H0_H0 ;  /* 0x20000003ff527230 */ /* 0x100fe20000004100 */
[----:B------:R-:W-:Y:S01]  /*80a0*/  ISETP.NE.AND P6, PT, R189, RZ, PT ;  /* 0x000000ffbd00720c */ /* 0x000fe20003fc5270 */
[----:B------:R-:W-:Y:S01]  /*80b0*/  HADD2.F32 R79, -RZ, R3.H1_H1 ;  /* 0x30000003ff4f7230 */ /* 0x000fe20000004100 */
[----:B------:R-:W-:Y:S01]  /*80c0*/  F2FP.F16.E4M3.UNPACK_B R3, R143.H1 ;  /* 0x0000008fff03723e */ /* 0x000fe200030006ff */
[--C-:B------:R-:W-:Y:S02]  /*80d0*/  HADD2.F32 R84, -RZ, R0.reuse.H0_H0 ;  /* 0x20000000ff547230 */ /* 0x100fe40000004100 */
[----:B------:R-:W-:Y:S01]  /*80e0*/  HADD2.F32 R81, -RZ, R0.H1_H1 ;  /* 0x30000000ff517230 */ /* 0x000fe20000004100 */
[-C--:B------:R-:W-:Y:S01]  /*80f0*/  F2FP.F16.E4M3.UNPACK_B R0, R144.reuse ;  /* 0x00000090ff00723e */ /* 0x080fe200020006ff */
[--C-:B------:R-:W-:Y:S02]  /*8100*/  HADD2.F32 R86, -RZ, R4.reuse.H0_H0 ;  /* 0x20000004ff567230 */ /* 0x100fe40000004100 */
[----:B------:R-:W-:Y:S01]  /*8110*/  HADD2.F32 R83, -RZ, R4.H1_H1 ;  /* 0x30000004ff537230 */ /* 0x000fe20000004100 */
[-C--:B------:R-:W-:Y:S01]  /*8120*/  F2FP.F16.E4M3.UNPACK_B R4, R145.reuse ;  /* 0x00000091ff04723e */ /* 0x080fe200020006ff */
[--C-:B------:R-:W-:Y:S02]  /*8130*/  HADD2.F32 R90, -RZ, R0.reuse.H0_H0 ;  /* 0x20000000ff5a7230 */ /* 0x100fe40000004100 */
[----:B------:R-:W-:Y:S01]  /*8140*/  HADD2.F32 R87, -RZ, R0.H1_H1 ;  /* 0x30000000ff577230 */ /* 0x000fe20000004100 */
[----:B------:R-:W-:Y:S01]  /*8150*/  F2FP.F16.E4M3.UNPACK_B R0, R145.H1 ;  /* 0x00000091ff00723e */ /* 0x000fe200030006ff */
[--C-:B------:R-:W-:Y:S02]  /*8160*/  HADD2.F32 R88, -RZ, R3.reuse.H0_H0 ;  /* 0x20000003ff587230 */ /* 0x100fe40000004100 */
[----:B------:R-:W-:Y:S01]  /*8170*/  HADD2.F32 R85, -RZ, R3.H1_H1 ;  /* 0x30000003ff557230 */ /* 0x000fe20000004100 */
[----:B------:R-:W-:Y:S01]  /*8180*/  F2FP.F16.E4M3.UNPACK_B R3, R144.H1 ;  /* 0x00000090ff03723e */ /* 0x000fe200030006ff */
[--C-:B------:R-:W-:Y:S02]  /*8190*/  HADD2.F32 R96, -RZ, R0.reuse.H0_H0 ;  /* 0x20000000ff607230 */ /* 0x100fe40000004100 */
[----:B------:R-:W-:Y:S01]  /*81a0*/  HADD2.F32 R93, -RZ, R0.H1_H1 ;  /* 0x30000000ff5d7230 */ /* 0x000fe20000004100 */
[-C--:B------:R-:W-:Y:S01]  /*81b0*/  F2FP.F16.E4M3.UNPACK_B R0, R146.reuse.H1 ;  /* 0x00000092ff00723e */ /* 0x080fe200030006ff */
[--C-:B------:R-:W-:Y:S02]  /*81c0*/  HADD2.F32 R94, -RZ, R4.reuse.H0_H0 ;  /* 0x20000004ff5e7230 */ /* 0x100fe40000004100 */
[----:B------:R-:W-:Y:S01]  /*81d0*/  HADD2.F32 R91, -RZ, R4.H1_H1 ;  /* 0x30000004ff5b7230 */ /* 0x000fe20000004100 */
[----:B------:R-:W-:Y:S01]  /*81e0*/  F2FP.F16.E4M3.UNPACK_B R4, R147 ;  /* 0x00000093ff04723e */ /* 0x000fe200020006ff */
[--C-:B------:R-:W-:Y:S02]  /*81f0*/  HADD2.F32 R92, -RZ, R3.reuse.H0_H0 ;  /* 0x20000003ff5c7230 */ /* 0x100fe40000004100 */
[----:B------:R-:W-:Y:S01]  /*8200*/  HADD2.F32 R89, -RZ, R3.H1_H1 ;  /* 0x30000003ff597230 */ /* 0x000fe20000004100 */
[----:B------:R-:W-:Y:S01]  /*8210*/  F2FP.F16.E4M3.UNPACK_B R3, R146 ;  /* 0x00000092ff03723e */ /* 0x000fe200020006ff */
[--C-:B------:R-:W-:Y:S02]  /*8220*/  HADD2.F32 R100, -RZ, R0.reuse.H0_H0 ;  /* 0x20000000ff647230 */ /* 0x100fe40000004100 */
[----:B------:R-:W-:Y:S01]  /*8230*/  HADD2.F32 R97, -RZ, R0.H1_H1 ;  /* 0x30000000ff617230 */ /* 0x000fe20000004100 */
[-C--:B------:R-:W-:Y:S01]  /*8240*/  F2FP.F16.E4M3.UNPACK_B R0, R148.reuse ;  /* 0x00000094ff00723e */ /* 0x080fe200020006ff */
[--C-:B------:R-:W-:Y:S02]  /*8250*/  HADD2.F32 R102, -RZ, R4.reuse.H0_H0 ;  /* 0x20000004ff667230 */ /* 0x100fe40000004100 */
[----:B------:R-:W-:Y:S01]  /*8260*/  HADD2.F32 R99, -RZ, R4.H1_H1 ;  /* 0x30000004ff637230 */ /* 0x000fe20000004100 */
[----:B------:R-:W-:Y:S01]  /*8270*/  F2FP.F16.E4M3.UNPACK_B R4, R149 ;  /* 0x00000095ff04723e */ /* 0x000fe200020006ff */
[--C-:B------:R-:W-:Y:S02]  /*8280*/  HADD2.F32 R98, -RZ, R3.reuse.H0_H0 ;  /* 0x20000003ff627230 */ /* 0x100fe40000004100 */
[----:B------:R-:W-:Y:S01]  /*8290*/  HADD2.F32 R95, -RZ, R3.H1_H1 ;  /* 0x30000003ff5f7230 */ /* 0x000fe20000004100 */
[----:B------:R-:W-:Y:S01]  /*82a0*/  F2FP.F16.E4M3.UNPACK_B R3, R147.H1 ;  /* 0x00000093ff03723e */ /* 0x000fe200030006ff */
[--C-:B------:R-:W-:Y:S02]  /*82b0*/  HADD2.F32 R106, -RZ, R0.reuse.H0_H0 ;  /* 0x20000000ff6a7230 */ /* 0x100fe40000004100 */
[----:B------:R-:W-:Y:S01]  /*82c0*/  HADD2.F32 R103, -RZ, R0.H1_H1 ;  /* 0x30000000ff677230 */ /* 0x000fe20000004100 */
[----:B------:R-:W-:Y:S01]  /*82d0*/  F2FP.F16.E4M3.UNPACK_B R0, R148.H1 ;  /* 0x00000094ff00723e */ /* 0x000fe200030006ff */
[--C-:B------:R-:W-:Y:S02]  /*82e0*/  HADD2.F32 R110, -RZ, R4.reuse.H0_H0 ;  /* 0x20000004ff6e7230 */ /* 0x100fe40000004100 */
[----:B------:R-:W-:Y:S02]  /*82f0*/  HADD2.F32 R107, -RZ, R4.H1_H1 ;  /* 0x30000004ff6b7230 */ /* 0x000fe40000004100 */
[--C-:B------:R-:W-:Y:S01]  /*8300*/  HADD2.F32 R104, -RZ, R3.reuse.H0_H0 ;  /* 0x20000003ff687230 */ /* 0x100fe20000004100 */
[----:B------:R-:W1:Y:S01]  /*8310*/  LDTM.x64 R4, tmem[UR4+0x40] ;  /* 0x00004004000479ee */ /* 0x000e620008340000 */
[----:B------:R-:W-:Y:S01]  /*8320*/  HADD2.F32 R101, -RZ, R3.H1_H1 ;  /* 0x30000003ff657230 */ /* 0x000fe20000004100 */
[----:B------:R-:W-:Y:S01]  /*8330*/  F2FP.F16.E4M3.UNPACK_B R3, R149.H1 ;  /* 0x00000095ff03723e */ /* 0x000fe200030006ff */
        /* <DEDUP_REMOVED lines=14> */
[----:B------:R-:W-:Y:S01]  /*8420*/  F2FP.F16.E4M3.UNPACK_B R0, R152.H1 ;  /* 0x00000098ff00723e */ /* 0x000fe200030006ff */
[--C-:B------:R-:W-:Y:S02]  /*8430*/  HADD2.F32 R122, -RZ, R3.reuse.H0_H0 ;  /* 0x20000003ff7a7230 */ /* 0x100fe40000004100 */
[C---:B-1----:R-:W-:Y:S01]  /*8440*/  FMUL R7, R70.reuse, R7 ;  /* 0x0000000746077220 */ /* 0x042fe20000400000 */
        /* <DEDUP_REMOVED lines=10> */
[C---:B------:R-:W-:Y:S01]  /*84f0*/  FMUL R0, R70.reuse, R4 ;  /* 0x0000000446007220 */ /* 0x040fe20000400000 */
[--C-:B------:R-:W-:Y:S01]  /*8500*/  HADD2.F32 R130, -RZ, R127.reuse.H0_H0 ;  /* 0x2000007fff827230 */ /* 0x100fe20000004100 */
[----:B------:R-:W-:Y:S01]  /*8510*/  F2FP.F16.E4M3.UNPACK_B R4, R155 ;  /* 0x0000009bff04723e */ /* 0x000fe200020006ff */
[----:B------:R-:W-:Y:S02]  /*8520*/  HADD2.F32 R127, -RZ, R127.H1_H1 ;  /* 0x3000007fff7f7230 */ /* 0x000fe40000004100 */
[C---:B------:R-:W-:Y:S01]  /*8530*/  FFMA R0, R73.reuse, R2, R0 ;  /* 0x0000000249007223 */ /* 0x040fe20000000000 */
[C---:B------:R-:W-:Y:S01]  /*8540*/  FMUL R2, R70.reuse, R5 ;  /* 0x0000000546027220 */ /* 0x040fe20000400000 */
[--C-:B------:R-:W-:Y:S01]  /*8550*/  HADD2.F32 R132, -RZ, R3.reuse.H0_H0 ;  /* 0x20000003ff847230 */ /* 0x100fe20000004100 */
[----:B------:R-:W-:Y:S01]  /*8560*/  F2FP.F16.E4M3.UNPACK_B R5, R155.H1 ;  /* 0x0000009bff05723e */ /* 0x000fe200030006ff */
[----:B------:R-:W-:Y:S02]  /*8570*/  HADD2.F32 R129, -RZ, R3.H1_H1 ;  /* 0x30000003ff817230 */ /* 0x000fe40000004100 */
[C---:B------:R-:W-:Y:S01]  /*8580*/  FFMA R2, R73.reuse, R72, R2 ;  /* 0x0000004849027223 */ /* 0x040fe20000000002 */
[--C-:B------:R-:W-:Y:S02]  /*8590*/  HADD2.F32 R72, -RZ, R4.reuse.H0_H0 ;  /* 0x20000004ff487230 */ /* 0x100fe40000004100 */
[C---:B------:R-:W-:Y:S01]  /*85a0*/  FMUL R3, R70.reuse, R6 ;  /* 0x0000000646037220 */ /* 0x040fe20000400000 */
[----:B------:R-:W-:Y:S02]  /*85b0*/  HADD2.F32 R131, -RZ, R4.H1_H1 ;  /* 0x30000004ff837230 */ /* 0x000fe40000004100 */
[C---:B------:R-:W-:Y:S01]  /*85c0*/  FMUL R4, R70.reuse, R9 ;  /* 0x0000000946047220 */ /* 0x040fe20000400000 */
[--C-:B------:R-:W-:Y:S02]  /*85d0*/  HADD2.F32 R133, -RZ, R5.reuse.H1_H1 ;  /* 0x30000005ff857230 */ /* 0x100fe40000004100 */
[C---:B------:R-:W-:Y:S01]  /*85e0*/  FFMA R3, R73.reuse, R74, R3 ;  /* 0x0000004a49037223 */ /* 0x040fe20000000003 */
[----:B------:R-:W-:Y:S01]  /*85f0*/  FFMA R7, R73, R76, R7 ;  /* 0x0000004c49077223 */ /* 0x000fe20000000007 */
[----:B------:R-:W-:Y:S02]  /*8600*/  HADD2.F32 R74, -RZ, R5.H0_H0 ;  /* 0x20000005ff4a7230 */ /* 0x000fe40000004100 */
[C---:B------:R-:W-:Y:S01]  /*8610*/  FMUL R5, R70.reuse, R10 ;  /* 0x0000000a46057220 */ /* 0x040fe20000400000 */
[C---:B------:R-:W-:Y:S01]  /*8620*/  FMUL R6, R70.reuse, R11 ;  /* 0x0000000b46067220 */ /* 0x040fe20000400000 */
[C---:B------:R-:W-:Y:S01]  /*8630*/  FMUL R11, R70.reuse, R16 ;  /* 0x00000010460b7220 */ /* 0x040fe20000400000 */
[----:B------:R-:W-:Y:S01]  /*8640*/  F2FP.SATFINITE.E4M3.F32.PACK_AB_MERGE_C R135, R7, R3, RZ ;  /* 0x000000030787723e */ /* 0x000fe200048070ff */
[C---:B------:R-:W-:Y:S01]  /*8650*/  FMUL R3, R70.reuse, R8 ;  /* 0x0000000846037220 */ /* 0x040fe20000400000 */
[C---:B------:R-:W-:Y:S01]  /*8660*/  FMUL R7, R70.reuse, R12 ;  /* 0x0000000c46077220 */ /* 0x040fe20000400000 */
[C---:B------:R-:W-:Y:S01]  /*8670*/  FMUL R8, R70.reuse, R13 ;  /* 0x0000000d46087220 */ /* 0x040fe20000400000 */
[C---:B------:R-:W-:Y:S01]  /*8680*/  FMUL R12, R70.reuse, R17 ;  /* 0x00000011460c7220 */ /* 0x040fe20000400000 */
[C---:B------:R-:W-:Y:S01]  /*8690*/  FFMA R3, R73.reuse, R78, R3 ;  /* 0x0000004e49037223 */ /* 0x040fe20000000003 */
[C---:B------:R-:W-:Y:S01]  /*86a0*/  FFMA R4, R73.reuse, R75, R4 ;  /* 0x0000004b49047223 */ /* 0x040fe20000000004 */
[C---:B------:R-:W-:Y:S01]  /*86b0*/  FFMA R5, R73.reuse, R80, R5 ;  /* 0x0000005049057223 */ /* 0x040fe20000000005 */
[C---:B------:R-:W-:Y:S01]  /*86c0*/  FFMA R6, R73.reuse, R77, R6 ;  /* 0x0000004d49067223 */ /* 0x040fe20000000006 */
[C---:B------:R-:W-:Y:S01]  /*86d0*/  FFMA R7, R73.reuse, R82, R7 ;  /* 0x0000005249077223 */ /* 0x040fe20000000007 */
[C---:B------:R-:W-:Y:S01]  /*86e0*/  FFMA R8, R73.reuse, R79, R8 ;  /* 0x0000004f49087223 */ /* 0x040fe20000000008 */
[C---:B------:R-:W-:Y:S01]  /*86f0*/  FMUL R16, R70.reuse, R21 ;  /* 0x0000001546107220 */ /* 0x040fe20000400000 */
[----:B------:R-:W-:Y:S01]  /*8700*/  FMUL R9, R70, R14 ;  /* 0x0000000e46097220 */ /* 0x000fe20000400000 */
[----:B------:R-:W-:Y:S01]  /*8710*/  F2FP.SATFINITE.E4M3.F32.PACK_AB_MERGE_C R5, R6, R5, RZ ;  /* 0x000000050605723e */ /* 0x000fe200048070ff */
[C---:B------:R-:W-:Y:S01]  /*8720*/  FMUL R10, R70.reuse, R15 ;  /* 0x0000000f460a7220 */ /* 0x040fe20000400000 */
[C---:B------:R-:W-:Y:S01]  /*8730*/  FMUL R15, R70.reuse, R20 ;  /* 0x00000014460f7220 */ /* 0x040fe20000400000 */
[C---:B------:R-:W-:Y:S01]  /*8740*/  FFMA R9, R73.reuse, R84, R9 ;  /* 0x0000005449097223 */ /* 0x040fe20000000009 */
[C---:B------:R-:W-:Y:S01]  /*8750*/  FMUL R20, R70.reuse, R25 ;  /* 0x0000001946147220 */ /* 0x040fe20000400000 */
[C---:B------:R-:W-:Y:S01]  /*8760*/  FFMA R10, R73.reuse, R81, R10 ;  /* 0x00000051490a7223 */ /* 0x040fe2000000000a */
[C---:B------:R-:W-:Y:S01]  /*8770*/  FFMA R11, R73.reuse, R86, R11 ;  /* 0x00000056490b7223 */ /* 0x040fe2000000000b */
[C---:B------:R-:W-:Y:S01]  /*8780*/  FFMA R12, R73.reuse, R83, R12 ;  /* 0x00000053490c7223 */ /* 0x040fe2000000000c */
[C---:B------:R-:W-:Y:S01]  /*8790*/  FMUL R13, R70.reuse, R18 ;  /* 0x00000012460d7220 */ /* 0x040fe20000400000 */
[----:B------:R-:W-:Y:S01]  /*87a0*/  FMUL R14, R70, R19 ;  /* 0x00000013460e7220 */ /* 0x000fe20000400000 */
[----:B------:R-:W-:Y:S01]  /*87b0*/  F2FP.SATFINITE.E4M3.F32.PACK_AB_MERGE_C R9, R10, R9, RZ ;  /* 0x000000090a09723e */ /* 0x000fe200048070ff */
[C---:B------:R-:W-:Y:S01]  /*87c0*/  FMUL R19, R70.reuse, R24 ;  /* 0x0000001846137220 */ /* 0x040fe20000400000 */
        /* <DEDUP_REMOVED lines=17> */
[----:B------:R-:W-:Y:S01]  /*88e0*/  FMUL R27, R70, R32 ;  /* 0x00000020461b7220 */ /* 0x000fe20000400000 */
[C---:B------:R-:W-:Y:S01]  /*88f0*/  FFMA R21, R73.reuse, R96, R21 ;  /* 0x0000006049157223 */ /* 0x040fe20000000015 */
[C---:B------:R-:W-:Y:S01]  /*8900*/  FFMA R22, R73.reuse, R93, R22 ;  /* 0x0000005d49167223 */ /* 0x040fe20000000016 */
[----:B------:R-:W-:Y:S01]  /*8910*/  F2FP.SATFINITE.E4M3.F32.PACK_AB_MERGE_C R16, R16, R15, R17 ;  /* 0x0000000f1010723e */ /* 0x000fe20004807011 */
[C---:B------:R-:W-:Y:S01]  /*8920*/  FFMA R23, R73.reuse, R98, R23 ;  /* 0x0000006249177223 */ /* 0x040fe20000000017 */
[C---:B------:R-:W-:Y:S01]  /*8930*/  FFMA R24, R73.reuse, R95, R24 ;  /* 0x0000005f49187223 */ /* 0x040fe20000000018 */
[----:B------:R-:W-:Y:S01]  /*8940*/  FMUL R32, R70, R37 ;  /* 0x0000002546207220 */ /* 0x000fe20000400000 */
[----:B------:R-:W-:Y:S01]  /*8950*/  F2FP.SATFINITE.E4M3.F32.PACK_AB_MERGE_C R21, R22, R21, RZ ;  /* 0x000000151615723e */ /* 0x000fe200048070ff */
[C---:B------:R-:W-:Y:S01]  /*8960*/  FMUL R25, R70.reuse, R30 ;  /* 0x0000001e46197220 */ /* 0x040fe20000400000 */
[C---:B------:R-:W-:Y:S01]  /*8970*/  FMUL R26, R70.reuse, R31 ;  /* 0x0000001f461a7220 */ /* 0x040fe20000400000 */
[----:B------:R-:W-:Y:S01]  /*8980*/  FMUL R31, R70, R36 ;  /* 0x00000024461f7220 */ /* 0x000fe20000400000 */
[----:B------:R-:W-:Y:S01]  /*8990*/  F2FP.SATFINITE.E4M3.F32.PACK_AB_MERGE_C R17, R20, R19, R21 ;  /* 0x000000131411723e */ /* 0x000fe20004807015 */
        /* <DEDUP_REMOVED lines=8> */
[----:B------:R-:W-:Y:S01]  /*8a20*/  FMUL R35, R70, R40 ;  /* 0x0000002846237220 */ /* 0x000fe20000400000 */
[C---:B------:R-:W-:Y:S01]  /*8a30*/  FFMA R29, R73.reuse, R104, R29 ;  /* 0x00000068491d7223 */ /* 0x040fe2000000001d */
[----:B------:R-:W-:Y:S01]  /*8a40*/  F2FP.SATFINITE.E4M3.F32.PACK_AB_MERGE_C R18, R24, R23, R18 ;  /* 0x000000171812723e */ /* 0x000fe20004807012 */
        /* <DEDUP_REMOVED lines=22> */
[C---:B------:R-:W-:Y:S01]  /*8bb0*/  FMUL R41, R70.reuse, R46 ;  /* 0x0000002e46297220 */ /* 0x040fe20000400000 */
[C---:B------:R-:W-:Y:S01]  /*8bc0*/  FMUL R42, R70.reuse, R47 ;  /* 0x0000002f462a7220 */ /* 0x040fe20000400000 */
        /* <DEDUP_REMOVED lines=8> */
[C---:B------:R-:W-:Y:S01]  /*8c50*/  FMUL R47, R70.reuse, R52 ;  /* 0x00000034462f7220 */ /* 0x040fe20000400000 */
[C---:B------:R-:W-:Y:S01]  /*8c60*/  FFMA R44, R73.reuse, R115, R44 ;  /* 0x00000073492c7223 */ /* 0x040fe2000000002c */
[C---:B------:R-:W-:Y:S01]  /*8c70*/  FMUL R48, R70.reuse, R53 ;  /* 0x0000003546307220 */ /* 0x040fe20000400000 */
        /* <DEDUP_REMOVED lines=8> */
[C---:B------:R-:W-:Y:S01]  /*8d00*/  FFMA R45, R73.reuse, R120, R45 ;  /* 0x00000078492d7223 */ /* 0x040fe2000000002d */
[C---:B------:R-:W-:Y:S01]  /*8d10*/  FMUL R59, R70.reuse, R64 ;  /* 0x00000040463b7220 */ /* 0x040fe20000400000 */
[C---:B------:R-:W-:Y:S01]  /*8d20*/  FMUL R60, R70.reuse, R65 ;  /* 0x00000041463c7220 */ /* 0x040fe20000400000 */
[C---:B------:R-:W-:Y:S01]  /*8d30*/  FMUL R61, R70.reuse, R66 ;  /* 0x00000042463d7220 */ /* 0x040fe20000400000 */
[----:B------:R-:W-:Y:S01]  /*8d40*/  FMUL R62, R70, R67 ;  /* 0x00000043463e7220 */ /* 0x000fe20000400000 */
[C---:B------:R-:W-:Y:S01]  /*8d50*/  FFMA R46, R73.reuse, R117, R46 ;  /* 0x00000075492e7223 */ /* 0x040fe2000000002e */
[----:B------:R-:W-:Y:S01]  /*8d60*/  F2FP.SATFINITE.E4M3.F32.PACK_AB_MERGE_C R64, R2, R0, R135 ;  /* 0x000000000240723e */ /* 0x000fe20004807087 */
[C---:B------:R-:W-:Y:S01]  /*8d70*/  FFMA R47, R73.reuse, R122, R47 ;  /* 0x0000007a492f7223 */ /* 0x040fe2000000002f */
[----:B------:R-:W-:Y:S01]  /*8d80*/  F2FP.SATFINITE.E4M3.F32.PACK_AB_MERGE_C R65, R4, R3, R5 ;  /* 0x000000030441723e */ /* 0x000fe20004807005 */
[C---:B------:R-:W-:Y:S01]  /*8d90*/  FFMA R48, R73.reuse, R119, R48 ;  /* 0x0000007749307223 */ /* 0x040fe20000000030 */
[----:B------:R-:W-:Y:S01]  /*8da0*/  F2FP.SATFINITE.E4M3.F32.PACK_AB_MERGE_C R66, R8, R7, R9 ;  /* 0x000000070842723e */ /* 0x000fe20004807009 */
[C---:B------:R-:W-:Y:S01]  /*8db0*/  FFMA R49, R73.reuse, R124, R49 ;  /* 0x0000007c49317223 */ /* 0x040fe20000000031 */
[----:B------:R-:W-:Y:S01]  /*8dc0*/  F2FP.SATFINITE.E4M3.F32.PACK_AB_MERGE_C R67, R12, R11, R13 ;  /* 0x0000000b0c43723e */ /* 0x000fe2000480700d */
[----:B------:R-:W-:Y:S01]  /*8dd0*/  FMUL R53, R70, R58 ;  /* 0x0000003a46357220 */ /* 0x000fe20000400000 */
[C---:B------:R-:W-:Y:S01]  /*8de0*/  FFMA R50, R73.reuse, R121, R50 ;  /* 0x0000007949327223 */ /* 0x040fe20000000032 */
[C---:B------:R-:W-:Y:S01]  /*8df0*/  FFMA R51, R73.reuse, R126, R51 ;  /* 0x0000007e49337223 */ /* 0x040fe20000000033 */
[C---:B------:R-:W-:Y:S01]  /*8e00*/  FFMA R52, R73.reuse, R123, R52 ;  /* 0x0000007b49347223 */ /* 0x040fe20000000034 */
[----:B------:R1:W-:Y:S01]  /*8e10*/  STS.128 [R137+UR44+0xa200], R64 ;  /* 0x00a2004089007988 */ /* 0x0003e20008000c2c */
[C---:B------:R-:W-:Y:S01]  /*8e20*/  FFMA R53, R73.reuse, R128, R53 ;  /* 0x0000008049357223 */ /* 0x040fe20000000035 */
[----:B------:R-:W-:Y:S01]  /*8e30*/  F2FP.SATFINITE.E4M3.F32.PACK_AB_MERGE_C R37, R38, R37, RZ ;  /* 0x000000252625723e */ /* 0x000fe200048070ff */
[C---:B------:R-:W-:Y:S01]  /*8e40*/  FFMA R54, R73.reuse, R125, R54 ;  /* 0x0000007d49367223 */ /* 0x040fe20000000036 */
[----:B------:R-:W-:Y:S01]  /*8e50*/  FMUL R58, R70, R63 ;  /* 0x0000003f463a7220 */ /* 0x000fe20000400000 */
[C---:B------:R-:W-:Y:S01]  /*8e60*/  FFMA R55, R73.reuse, R130, R55 ;  /* 0x0000008249377223 */ /* 0x040fe20000000037 */
[C---:B------:R-:W-:Y:S01]  /*8e70*/  FFMA R56, R73.reuse, R127, R56 ;  /* 0x0000007f49387223 */ /* 0x040fe20000000038 */
[C---:B------:R-:W-:Y:S01]  /*8e80*/  FFMA R57, R73.reuse, R132, R57 ;  /* 0x0000008449397223 */ /* 0x040fe20000000039 */
[----:B------:R1:W-:Y:S01]  /*8e90*/  STS.128 [R178+0xa010], R16 ;  /* 0x00a01010b2007388 */ /* 0x0003e20000000c00 */
[----:B------:R-:W-:Y:S01]  /*8ea0*/  F2FP.SATFINITE.E4M3.F32.PACK_AB_MERGE_C R33, R36, R35, R37 ;  /* 0x000000232421723e */ /* 0x000fe20004807025 */
[C---:B------:R-:W-:Y:S01]  /*8eb0*/  FFMA R58, R73.reuse, R129, R58 ;  /* 0x00000081493a7223 */ /* 0x040fe2000000003a */
[----:B------:R-:W-:Y:S01]  /*8ec0*/  F2FP.SATFINITE.E4M3.F32.PACK_AB_MERGE_C R34, R42, R41, RZ ;  /* 0x000000292a22723e */ /* 0x000fe200048070ff */
[C---:B------:R-:W-:Y:S01]  /*8ed0*/  FFMA R59, R73.reuse, R72, R59 ;  /* 0x00000048493b7223 */ /* 0x040fe2000000003b */
[----:B------:R-:W-:Y:S01]  /*8ee0*/  F2FP.SATFINITE.E4M3.F32.PACK_AB_MERGE_C R35, R46, R45, RZ ;  /* 0x0000002d2e23723e */ /* 0x000fe200048070ff */
        /* <DEDUP_REMOVED lines=25> */
[----:B------:R-:W-:Y:S02]  /*9080*/  UIADD3 UR4, UP0, UPT, UR62, 0x680, URZ ;  /* 0x000006803e047890 */ /* 0x000fe4000ff1e0ff */
[----:B------:R-:W-:Y:S02]  /*9090*/  UIADD3 UR9, UPT, UPT, UR49, 0x40, URZ ;  /* 0x0000004031097890 */ /* 0x000fe4000fffe0ff */
[----:B------:R-:W-:Y:S02]  /*90a0*/  UIADD3 UR8, UPT, UPT, UR44, 0xa200, URZ ;  /* 0x0000a2002c087890 */ /* 0x000fe4000fffe0ff */
[----:B------:R-:W-:Y:S01]  /*90b0*/  UIADD3.X UR5, UPT, UPT, URZ, UR63, URZ, UP0, !UPT ;  /* 0x0000003fff057290 */ /* 0x000fe200087fe4ff */
[----:B------:R-:W-:Y:S01]  /*90c0*/  UMOV UR10, UR50 ;  /* 0x00000032000a7c82 */ /* 0x000fe20008000000 */
[----:B------:R-:W-:Y:S07]  /*90d0*/  UMOV UR11, UR36 ;  /* 0x00000024000b7c82 */ /* 0x000fee0008000000 */
[----:B------:R2:W-:Y:S01]  /*90e0*/  UTMASTG.3D [UR8], [UR4] ;  /* 0x00000008040073b5 */ /* 0x0005e20008010000 */
[----:B------:R0:W-:Y:S01]  /*90f0*/  UTMACMDFLUSH ;  /* 0x00000000000079b7 */ /* 0x0001e20000000000 */
[----:B--2---:R-:W-:Y:S04]  /*9100*/  DEPBAR.LE SB0, 0x1 ;  /* 0x000080400000791a */ /* 0x004fe80000000000 */
.L_x_126:
[----:B------:R-:W-:Y:S05]  /*9110*/  BSYNC.RECONVERGENT B0 ;  /* 0x0000000000007941 */ /* 0x000fea0003800200 */
.L_x_125:
        /* <DEDUP_REMOVED lines=16> */
.L_x_130:
[----:B------:R-:W-:Y:S05]  /*9220*/  BSYNC B0 ;  /* 0x0000000000007941 */ /* 0x000fea0003800000 */
.L_x_129:
        /* <DEDUP_REMOVED lines=20> */
.L_x_128:
[----:B------:R-:W-:Y:S05]  /*9370*/  BSYNC B1 ;  /* 0x0000000000017941 */ /* 0x000fea0003800000 */
.L_x_127:
        /* <DEDUP_REMOVED lines=22> */
.L_x_133:
[----:B------:R-:W-:Y:S05]  /*94e0*/  BSYNC.RECONVERGENT B6 ;  /* 0x0000000000067941 */ /* 0x000fea0003800200 */
.L_x_132:
        /* <DEDUP_REMOVED lines=276> */
[----:B------:R-:W-:Y:S02]  /*a630*/  UIADD3 UR4, UPT, UPT, UR44, 0x8200, URZ ;  /* 0x000082002c047890 */ /* 0x000fe4000fffe0ff */
[----:B------:R-:W-:Y:S01]  /*a640*/  UIADD3 UR9, UPT, UPT, UR49, 0x80, URZ ;  /* 0x0000008031097890 */ /* 0x000fe2000fffe0ff */
[----:B------:R-:W-:Y:S01]  /*a650*/  UMOV UR10, UR50 ;  /* 0x00000032000a7c82 */ /* 0x000fe20008000000 */
[----:B------:R-:W-:Y:S02]  /*a660*/  UMOV UR11, UR36 ;  /* 0x00000024000b7c82 */ /* 0x000fe40008000000 */
        /* <DEDUP_REMOVED lines=8> */
.L_x_135:
[----:B------:R-:W-:Y:S05]  /*a6f0*/  BSYNC.RECONVERGENT B0 ;  /* 0x0000000000007941 */ /* 0x000fea0003800200 */
.L_x_134:
        /* <DEDUP_REMOVED lines=16> */
.L_x_139:
[----:B------:R-:W-:Y:S05]  /*a800*/  BSYNC B0 ;  /* 0x0000000000007941 */ /* 0x000fea0003800000 */
.L_x_138:
        /* <DEDUP_REMOVED lines=20> */
.L_x_137:
[----:B------:R-:W-:Y:S05]  /*a950*/  BSYNC B1 ;  /* 0x0000000000017941 */ /* 0x000fea0003800000 */
.L_x_136:
[----:B------:R-:W-:Y:S05]  /*a960*/  VIADD R0, R71, 0xc0 ;  /* 0x000000c047007836 */ /* 0x000fea0000000000 */
        /* <DEDUP_REMOVED lines=20> */
.L_x_141:
[----:B------:R-:W-:Y:S01]  /*aab0*/  ISETP.NE.AND P0, PT, R176, RZ, PT ;  /* 0x000000ffb000720c */ /* 0x000fe20003f05270 */
[----:B------:R-:W-:Y:S05]  /*aac0*/  WARPSYNC.ALL ;  /* 0x0000000000007948 */ /* 0x000fea0003800000 */
[----:B------:R-:W-:Y:S01]  /*aad0*/  R2UR UR4, R71 ;  /* 0x00000000470472ca */ /* 0x000fe200000e0000 */
[----:B------:R-:W-:Y:S01]  /*aae0*/  BSSY.RECONVERGENT B0, `(.L_x_142) ;  /* 0x000011c000007945 */ /* 0x000fe20003800200 */
[----:B------:R-:W-:Y:S02]  /*aaf0*/  F2FP.F16.E4M3.UNPACK_B R11, R141 ;  /* 0x0000008dff0b723e */ /* 0x000fe400020006ff */
[----:B------:R-:W-:Y:S02]  /*ab00*/  F2FP.F16.E4M3.UNPACK_B R10, R142 ;  /* 0x0000008eff0a723e */ /* 0x000fe400020006ff */
[----:B------:R-:W-:Y:S01]  /*ab10*/  F2FP.F16.E4M3.UNPACK_B R9, R143 ;  /* 0x0000008fff09723e */ /* 0x000fe200020006ff */
[--C-:B------:R-:W-:Y:S01]  /*ab20*/  HADD2.F32 R74, -RZ, R11.reuse.H0_H0 ;  /* 0x2000000bff4a7230 */ /* 0x100fe20000004100 */
[----:B------:R-:W-:Y:S01]  /*ab30*/  F2FP.F16.E4M3.UNPACK_B R8, R144 ;  /* 0x00000090ff08723e */ /* 0x000fe200020006ff */
[----:B------:R-:W-:Y:S01]  /*ab40*/  HADD2.F32 R76, -RZ, R11.H1_H1 ;  /* 0x3000000bff4c7230 */ /* 0x000fe20000004100 */
[----:B------:R-:W-:Y:S01]  /*ab50*/  F2FP.F16.E4M3.UNPACK_B R7, R145 ;  /* 0x00000091ff07723e */ /* 0x000fe200020006ff */
[--C-:B------:R-:W-:Y:S01]  /*ab60*/  HADD2.F32 R77, -RZ, R10.reuse.H0_H0 ;  /* 0x2000000aff4d7230 */ /* 0x100fe20000004100 */
[----:B------:R-:W-:Y:S01]  /*ab70*/  F2FP.F16.E4M3.UNPACK_B R6, R146 ;  /* 0x00000092ff06723e */ /* 0x000fe200020006ff */
[----:B------:R-:W-:Y:S01]  /*ab80*/  HADD2.F32 R80, -RZ, R10.H1_H1 ;  /* 0x3000000aff507230 */ /* 0x000fe20000004100 */
[----:B------:R-:W-:Y:S01]  /*ab90*/  F2FP.F16.E4M3.UNPACK_B R5, R147 ;  /* 0x00000093ff05723e */ /* 0x000fe200020006ff */
[--C-:B------:R-:W-:Y:S01]  /*aba0*/  HADD2.F32 R81, -RZ, R9.reuse.H0_H0 ;  /* 0x20000009ff517230 */ /* 0x100fe20000004100 */
[----:B-1----:R-:W-:Y:S01]  /*abb0*/  F2FP.F16.E4M3.UNPACK_B R4, R148 ;  /* 0x00000094ff04723e */ /* 0x002fe200020006ff */
[----:B------:R-:W-:Y:S01]  /*abc0*/  HADD2.F32 R83, -RZ, R9.H1_H1 ;  /* 0x30000009ff537230 */ /* 0x000fe20000004100 */
[-C--:B------:R-:W-:Y:S01]  /*abd0*/  F2FP.F16.E4M3.UNPACK_B R2, R140.reuse ;  /* 0x0000008cff02723e */ /* 0x080fe200020006ff */
[--C-:B------:R-:W-:Y:S01]  /*abe0*/  HADD2.F32 R86, -RZ, R8.reuse.H0_H0 ;  /* 0x20000008ff567230 */ /* 0x100fe20000004100 */
[----:B------:R-:W-:Y:S01]  /*abf0*/  F2FP.F16.E4M3.UNPACK_B R140, R140.H1 ;  /* 0x0000008cff8c723e */ /* 0x000fe200030006ff */
[----:B------:R-:W-:Y:S01]  /*ac00*/  HADD2.F32 R87, -RZ, R8.H1_H1 ;  /* 0x30000008ff577230 */ /* 0x000fe20000004100 */
[----:B------:R-:W-:Y:S01]  /*ac10*/  F2FP.F16.E4M3.UNPACK_B R141, R141.H1 ;  /* 0x0000008dff8d723e */ /* 0x000fe200030006ff */
[--C-:B------:R-:W-:Y:S01]  /*ac20*/  HADD2.F32 R90, -RZ, R7.reuse.H0_H0 ;  /* 0x20000007ff5a7230 */ /* 0x100fe20000004100 */
[----:B------:R-:W-:Y:S01]  /*ac30*/  F2FP.F16.E4M3.UNPACK_B R142, R142.H1 ;  /* 0x0000008eff8e723e */ /* 0x000fe200030006ff */
[----:B------:R-:W-:Y:S01]  /*ac40*/  HADD2.F32 R91, -RZ, R7.H1_H1 ;  /* 0x30000007ff5b7230 */ /* 0x000fe20000004100 */
[----:B------:R-:W-:Y:S01]  /*ac50*/  F2FP.F16.E4M3.UNPACK_B R143, R143.H1 ;  /* 0x0000008fff8f723e */ /* 0x000fe200030006ff */
[--C-:B------:R-:W-:Y:S01]  /*ac60*/  HADD2.F32 R94, -RZ, R6.reuse.H0_H0 ;  /* 0x20000006ff5e7230 */ /* 0x100fe20000004100 */
[----:B------:R-:W-:Y:S01]  /*ac70*/  IADD3 R163, PT, PT, R163, 0xd0, RZ ;  /* 0x000000d0a3a37810 */ /* 0x000fe20007ffe0ff */
[----:B------:R-:W-:Y:S01]  /*ac80*/  HADD2.F32 R95, -RZ, R6.H1_H1 ;  /* 0x30000006ff5f7230 */ /* 0x000fe20000004100 */
[----:B------:R-:W-:Y:S01]  /*ac90*/  F2FP.F16.E4M3.UNPACK_B R107, R149 ;  /* 0x00000095ff6b723e */ /* 0x000fe200020006ff */
[--C-:B------:R-:W-:Y:S01]  /*aca0*/  HADD2.F32 R98, -RZ, R5.reuse.H0_H0 ;  /* 0x20000005ff627230 */ /* 0x100fe20000004100 */
[----:B------:R-:W-:Y:S01]  /*acb0*/  LOP3.LUT R163, R163, 0xfefffff8, RZ, 0xc0, !PT ;  /* 0xfefffff8a3a37812 */ /* 0x000fe200078ec0ff */
[----:B------:R-:W-:Y:S01]  /*acc0*/  HADD2.F32 R99, -RZ, R5.H1_H1 ;  /* 0x30000005ff637230 */ /* 0x000fe20000004100 */
[----:B------:R-:W-:Y:S01]  /*acd0*/  F2FP.F16.E4M3.UNPACK_B R111, R150 ;  /* 0x00000096ff6f723e */ /* 0x000fe200020006ff */
[--C-:B------:R-:W-:Y:S01]  /*ace0*/  HADD2.F32 R102, -RZ, R4.reuse.H0_H0 ;  /* 0x20000004ff667230 */ /* 0x100fe20000004100 */
[----:B------:R-:W-:Y:S01]  /*acf0*/  F2FP.F16.E4M3.UNPACK_B R115, R151 ;  /* 0x00000097ff73723e */ /* 0x000fe200020006ff */
[----:B------:R-:W-:Y:S01]  /*ad00*/  HADD2.F32 R103, -RZ, R4.H1_H1 ;  /* 0x30000004ff677230 */ /* 0x000fe20000004100 */
[----:B------:R-:W-:Y:S01]  /*ad10*/  F2FP.F16.E4M3.UNPACK_B R119, R152 ;  /* 0x00000098ff77723e */ /* 0x000fe200020006ff */
[----:B------:R-:W1:Y:S01]  /*ad20*/  LDTM.x64 R4, tmem[UR4+0xc0] ;  /* 0x0000c004000479ee */ /* 0x000e620008340000 */
[--C-:B------:R-:W-:Y:S01]  /*ad30*/  HADD2.F32 R0, -RZ, R2.reuse.H0_H0 ;  /* 0x20000002ff007230 */ /* 0x100fe20000004100 */
[----:B------:R-:W-:Y:S01]  /*ad40*/  NOP ;  /* 0x0000000000007918 */ /* 0x000fe20000000000 */
[----:B-1----:R1:W-:Y:S01]  /*ad50*/  SYNCS.ARRIVE.TRANS64.RED.A1T0 RZ, [R163+URZ], RZ ;  /* 0x000000ffa3ff79a7 */ /* 0x0023e200081004ff */
[----:B------:R-:W-:Y:S01]  /*ad60*/  HADD2.F32 R2, -RZ, R2.H1_H1 ;  /* 0x30000002ff027230 */ /* 0x000fe20000004100 */
[----:B------:R-:W-:Y:S01]  /*ad70*/  F2FP.F16.E4M3.UNPACK_B R123, R153 ;  /* 0x00000099ff7b723e */ /* 0x000fe200020006ff */
[----:B------:R-:W-:Y:S01]  /*ad80*/  HADD2.F32 R78, -RZ, R141.H1_H1 ;  /* 0x3000008dff4e7230 */ /* 0x000fe20000004100 */
[----:B------:R-:W-:Y:S01]  /*ad90*/  F2FP.F16.E4M3.UNPACK_B R127, R154 ;  /* 0x0000009aff7f723e */ /* 0x000fe200020006ff */
[--C-:B------:R-:W-:Y:S01]  /*ada0*/  HADD2.F32 R106, -RZ, R107.reuse.H0_H0 ;  /* 0x2000006bff6a7230 */ /* 0x100fe20000004100 */
[----:B------:R-:W-:Y:S01]  /*adb0*/  F2FP.F16.E4M3.UNPACK_B R130, R155 ;  /* 0x0000009bff82723e */ /* 0x000fe200020006ff */
[----:B------:R-:W-:Y:S01]  /*adc0*/  HADD2.F32 R107, -RZ, R107.H1_H1 ;  /* 0x3000006bff6b7230 */ /* 0x000fe20000004100 */
[----:B------:R-:W-:Y:S01]  /*add0*/  F2FP.F16.E4M3.UNPACK_B R144, R144.H1 ;  /* 0x00000090ff90723e */ /* 0x000fe200030006ff */
        /* <DEDUP_REMOVED lines=12> */
[C---:B------:R-:W-:Y:S01]  /*aea0*/  FMUL R4, R70.reuse, R4 ;  /* 0x0000000446047220 */ /* 0x040fe20000400000 */
[C---:B------:R-:W-:Y:S01]  /*aeb0*/  FMUL R5, R70.reuse, R5 ;  /* 0x0000000546057220 */ /* 0x040fe20000400000 */
[--C-:B------:R-:W-:Y:S02]  /*aec0*/  HADD2.F32 R3, -RZ, R140.reuse.H0_H0 ;  /* 0x2000008cff037230 */ /* 0x100fe40000004100 */
        /* <DEDUP_REMOVED lines=9> */
[----:B------:R-:W-:Y:S02]  /*af60*/  HADD2.F32 R122, -RZ, R123.H0_H0 ;  /* 0x2000007bff7a7230 */ /* 0x000fe40000004100 */
[C---:B------:R-:W-:Y:S01]  /*af70*/  FMUL R6, R70.reuse, R6 ;  /* 0x0000000646067220 */ /* 0x040fe20000400000 */
[----:B------:R-:W-:Y:S02]  /*af80*/  HADD2.F32 R72, -RZ, R140.H1_H1 ;  /* 0x3000008cff487230 */ /* 0x000fe40000004100 */
[C---:B------:R-:W-:Y:S01]  /*af90*/  FMUL R7, R70.reuse, R7 ;  /* 0x0000000746077220 */ /* 0x040fe20000400000 */
[----:B------:R-:W-:Y:S02]  /*afa0*/  HADD2.F32 R75, -RZ, R141.H0_H0 ;  /* 0x2000008dff4b7230 */ /* 0x000fe40000004100 */
[C---:B------:R-:W-:Y:S01]  /*afb0*/  FFMA R6, R73.reuse, R3, R6 ;  /* 0x0000000349067223 */ /* 0x040fe20000000006 */
[----:B------:R-:W-:Y:S02]  /*afc0*/  HADD2.F32 R123, -RZ, R123.H1_H1 ;  /* 0x3000007bff7b7230 */ /* 0x000fe40000004100 */
[C---:B------:R-:W-:Y:S01]  /*afd0*/  FFMA R7, R73.reuse, R72, R7 ;  /* 0x0000004849077223 */ /* 0x040fe20000000007 */
[C---:B------:R-:W-:Y:S01]  /*afe0*/  FFMA R8, R73.reuse, R74, R8 ;  /* 0x0000004a49087223 */ /* 0x040fe20000000008 */
[----:B------:R-:W-:Y:S01]  /*aff0*/  FFMA R9, R73, R76, R9 ;  /* 0x0000004c49097223 */ /* 0x000fe20000000009 */
[--C-:B------:R-:W-:Y:S02]  /*b000*/  HADD2.F32 R126, -RZ, R127.reuse.H0_H0 ;  /* 0x2000007fff7e7230 */ /* 0x100fe40000004100 */
[C---:B------:R-:W-:Y:S01]  /*b010*/  FMUL R10, R70.reuse, R10 ;  /* 0x0000000a460a7220 */ /* 0x040fe20000400000 */
[----:B------:R-:W-:Y:S01]  /*b020*/  F2FP.SATFINITE.E4M3.F32.PACK_AB_MERGE_C R76, R7, R6, RZ ;  /* 0x00000006074c723e */ /* 0x000fe200048070ff */
[C---:B------:R-:W-:Y:S01]  /*b030*/  FMUL R7, R70.reuse, R20 ;  /* 0x0000001446077220 */ /* 0x040fe20000400000 */
[----:B------:R-:W-:Y:S02]  /*b040*/  HADD2.F32 R127, -RZ, R127.H1_H1 ;  /* 0x3000007fff7f7230 */ /* 0x000fe40000004100 */
[C---:B------:R-:W-:Y:S01]  /*b050*/  FFMA R10, R73.reuse, R75, R10 ;  /* 0x0000004b490a7223 */ /* 0x040fe2000000000a */
[----:B------:R-:W-:Y:S02]  /*b060*/  HADD2.F32 R72, -RZ, R130.H0_H0 ;  /* 0x20000082ff487230 */ /* 0x000fe40000004100 */
[C---:B------:R-:W-:Y:S01]  /*b070*/  FMUL R11, R70.reuse, R11 ;  /* 0x0000000b460b7220 */ /* 0x040fe20000400000 */
[--C-:B------:R-:W-:Y:S02]  /*b080*/  HADD2.F32 R79, -RZ, R142.reuse.H0_H0 ;  /* 0x2000008eff4f7230 */ /* 0x100fe40000004100 */
[C---:B------:R-:W-:Y:S01]  /*b090*/  FMUL R14, R70.reuse, R14 ;  /* 0x0000000e460e7220 */ /* 0x040fe20000400000 */
[----:B------:R-:W-:Y:S02]  /*b0a0*/  HADD2.F32 R82, -RZ, R142.H1_H1 ;  /* 0x3000008eff527230 */ /* 0x000fe40000004100 */
[C---:B------:R-:W-:Y:S01]  /*b0b0*/  FFMA R11, R73.reuse, R78, R11 ;  /* 0x0000004e490b7223 */ /* 0x040fe2000000000b */
[C---:B------:R-:W-:Y:S01]  /*b0c0*/  FFMA R12, R73.reuse, R77, R12 ;  /* 0x0000004d490c7223 */ /* 0x040fe2000000000c */
[C---:B------:R-:W-:Y:S01]  /*b0d0*/  FFMA R13, R73.reuse, R80, R13 ;  /* 0x00000050490d7223 */ /* 0x040fe2000000000d */
[----:B------:R-:W-:Y:S01]  /*b0e0*/  FFMA R14, R73, R79, R14 ;  /* 0x0000004f490e7223 */ /* 0x000fe2000000000e */
[----:B------:R-:W-:Y:S01]  /*b0f0*/  HADD2.F32 R75, -RZ, R130.H1_H1 ;  /* 0x30000082ff4b7230 */ /* 0x000fe20000004100 */
[----:B------:R-:W-:Y:S01]  /*b100*/  F2FP.SATFINITE.E4M3.F32.PACK_AB_MERGE_C R78, R11, R10, RZ ;  /* 0x0000000a0b4e723e */ /* 0x000fe200048070ff */
[C---:B------:R-:W-:Y:S01]  /*b110*/  FMUL R10, R70.reuse, R21 ;  /* 0x00000015460a7220 */ /* 0x040fe20000400000 */
[C---:B------:R-:W-:Y:S01]  /*b120*/  FMUL R21, R70.reuse, R28 ;  /* 0x0000001c46157220 */ /* 0x040fe20000400000 */
        /* <DEDUP_REMOVED lines=8> */
[C---:B------:R-:W-:Y:S01]  /*b1b0*/  FMUL R18, R70.reuse, R25 ;  /* 0x0000001946127220 */ /* 0x040fe20000400000 */
[----:B------:R-:W-:Y:S01]  /*b1c0*/  F2FP.SATFINITE.E4M3.F32.PACK_AB_MERGE_C R14, R15, R14, RZ ;  /* 0x0000000e0f0e723e */ /* 0x000fe200048070ff */
        /* <DEDUP_REMOVED lines=8> */
[C---:B------:R-:W-:Y:S01]  /*b250*/  FFMA R11, R73.reuse, R88, R11 ;  /* 0x00000058490b7223 */ /* 0x040fe2000000000b */
[----:B------:R-:W-:Y:S01]  /*b260*/  FMUL R22, R70, R29 ;  /* 0x0000001d46167220 */ /* 0x000fe20000400000 */
        /* <DEDUP_REMOVED lines=13> */
[----:B------:R-:W-:Y:S01]  /*b340*/  FMUL R20, R70, R27 ;  /* 0x0000001b46147220 */ /* 0x000fe20000400000 */
[--C-:B------:R-:W-:Y:S01]  /*b350*/  HADD2.F32 R96, -RZ, R146.reuse.H0_H0 ;  /* 0x20000092ff607230 */ /* 0x100fe20000004100 */
[----:B------:R-:W-:Y:S01]  /*b360*/  F2FP.SATFINITE.E4M3.F32.PACK_AB_MERGE_C R16, R10, R7, R16 ;  /* 0x000000070a10723e */ /* 0x000fe20004807010 */
[----:B------:R-:W-:Y:S02]  /*b370*/  HADD2.F32 R97, -RZ, R146.H1_H1 ;  /* 0x30000092ff617230 */ /* 0x000fe40000004100 */
        /* <DEDUP_REMOVED lines=28> */
[----:B------:R-:W-:Y:S01]  /*b540*/  F2FP.F16.E4M3.UNPACK_B R151, R151.H1 ;  /* 0x00000097ff97723e */ /* 0x000fe200030006ff */
[----:B------:R-:W-:Y:S01]  /*b550*/  FMUL R38, R70, R45 ;  /* 0x0000002d46267220 */ /* 0x000fe20000400000 */
[----:B------:R-:W-:Y:S01]  /*b560*/  F2FP.SATFINITE.E4M3.F32.PACK_AB_MERGE_C R19, R28, R27, RZ ;  /* 0x0000001b1c13723e */ /* 0x000fe200048070ff */
[----:B------:R-:W-:Y:S01]  /*b570*/  FFMA R31, R73, R104, R31 ;  /* 0x00000068491f7223 */ /* 0x000fe2000000001f */
[C---:B------:R-:W-:Y:S01]  /*b580*/  FMUL R45, R70.reuse, R52 ;  /* 0x00000034462d7220 */ /* 0x040fe20000400000 */
[C---:B------:R-:W-:Y:S01]  /*b590*/  FMUL R52, R70.reuse, R59 ;  /* 0x0000003b46347220 */ /* 0x040fe20000400000 */
[----:B------:R-:W-:Y:S01]  /*b5a0*/  F2FP.F16.E4M3.UNPACK_B R152, R152.H1 ;  /* 0x00000098ff98723e */ /* 0x000fe200030006ff */
[C---:B------:R-:W-:Y:S01]  /*b5b0*/  FMUL R59, R70.reuse, R66 ;  /* 0x00000042463b7220 */ /* 0x040fe20000400000 */
[----:B------:R-:W-:Y:S01]  /*b5c0*/  F2FP.SATFINITE.E4M3.F32.PACK_AB_MERGE_C R66, R13, R12, R14 ;  /* 0x0000000c0d42723e */ /* 0x000fe2000480700e */
        /* <DEDUP_REMOVED lines=11> */
[C---:B------:R-:W-:Y:S01]  /*b680*/  FFMA R35, R73.reuse, R108, R35 ;  /* 0x0000006c49237223 */ /* 0x040fe20000000023 */
[C---:B------:R-:W-:Y:S01]  /*b690*/  FMUL R36, R70.reuse, R43 ;  /* 0x0000002b46247220 */ /* 0x040fe20000400000 */
[--C-:B------:R-:W-:Y:S02]  /*b6a0*/  HADD2.F32 R112, -RZ, R150.reuse.H0_H0 ;  /* 0x20000096ff707230 */ /* 0x100fe40000004100 */
[C---:B------:R-:W-:Y:S01]  /*b6b0*/  FMUL R39, R70.reuse, R46 ;  /* 0x0000002e46277220 */ /* 0x040fe20000400000 */
        /* <DEDUP_REMOVED lines=13> */
[C---:B------:R-:W-:Y:S01]  /*b790*/  FMUL R46, R70.reuse, R53 ;  /* 0x00000035462e7220 */ /* 0x040fe20000400000 */
[--C-:B------:R-:W-:Y:S02]  /*b7a0*/  HADD2.F32 R120, -RZ, R152.reuse.H0_H0 ;  /* 0x20000098ff787230 */ /* 0x100fe40000004100 */
[C---:B------:R-:W-:Y:S01]  /*b7b0*/  FMUL R50, R70.reuse, R57 ;  /* 0x0000003946327220 */ /* 0x040fe20000400000 */
[C---:B------:R-:W-:Y:S01]  /*b7c0*/  FMUL R51, R70.reuse, R58 ;  /* 0x0000003a46337220 */ /* 0x040fe20000400000 */
[C---:B------:R-:W-:Y:S01]  /*b7d0*/  FMUL R53, R70.reuse, R60 ;  /* 0x0000003c46357220 */ /* 0x040fe20000400000 */
[C---:B------:R-:W-:Y:S01]  /*b7e0*/  FFMA R43, R73.reuse, R116, R43 ;  /* 0x00000074492b7223 */ /* 0x040fe2000000002b */
[----:B------:R-:W-:Y:S02]  /*b7f0*/  HADD2.F32 R121, -RZ, R152.H1_H1 ;  /* 0x30000098ff797230 */ /* 0x000fe40000004100 */
[C---:B------:R-:W-:Y:S01]  /*b800*/  FMUL R47, R70.reuse, R54 ;  /* 0x00000036462f7220 */ /* 0x040fe20000400000 */
[C---:B------:R-:W-:Y:S01]  /*b810*/  FMUL R57, R70.reuse, R64 ;  /* 0x0000004046397220 */ /* 0x040fe20000400000 */
[C---:B------:R-:W-:Y:S01]  /*b820*/  FMUL R58, R70.reuse, R65 ;  /* 0x00000041463a7220 */ /* 0x040fe20000400000 */
[C---:B------:R-:W-:Y:S01]  /*b830*/  FMUL R60, R70.reuse, R67 ;  /* 0x00000043463c7220 */ /* 0x040fe20000400000 */
[----:B------:R-:W-:Y:S01]  /*b840*/  FFMA R44, R73, R117, R44 ;  /* 0x00000075492c7223 */ /* 0x000fe2000000002c */
[C---:B------:R-:W-:Y:S01]  /*b850*/  FMUL R48, R70.reuse, R55 ;  /* 0x0000003746307220 */ /* 0x040fe20000400000 */
[----:B------:R-:W-:Y:S01]  /*b860*/  F2FP.SATFINITE.E4M3.F32.PACK_AB_MERGE_C R64, R5, R4, R76 ;  /* 0x000000040540723e */ /* 0x000fe2000480704c */
[----:B------:R-:W-:Y:S01]  /*b870*/  FFMA R45, R73, R118, R45 ;  /* 0x00000076492d7223 */ /* 0x000fe2000000002d */
[----:B------:R-:W-:Y:S01]  /*b880*/  F2FP.SATFINITE.E4M3.F32.PACK_AB_MERGE_C R65, R9, R8, R78 ;  /* 0x000000080941723e */ /* 0x000fe2000480704e */
[----:B------:R-:W-:Y:S01]  /*b890*/  FMUL R49, R70, R56 ;  /* 0x0000003846317220 */ /* 0x000fe20000400000 */
[----:B------:R-:W-:Y:S01]  /*b8a0*/  F2FP.SATFINITE.E4M3.F32.PACK_AB_MERGE_C R67, R2, R0, R3 ;  /* 0x000000000243723e */ /* 0x000fe20004807003 */
[C---:B------:R-:W-:Y:S01]  /*b8b0*/  FFMA R46, R73.reuse, R119, R46 ;  /* 0x00000077492e7223 */ /* 0x040fe2000000002e */
[----:B------:R-:W-:Y:S01]  /*b8c0*/  F2FP.F16.E4M3.UNPACK_B R154, R154.H1 ;  /* 0x0000009aff9a723e */ /* 0x000fe200030006ff */
[--C-:B------:R-:W-:Y:S02]  /*b8d0*/  HADD2.F32 R124, -RZ, R153.reuse.H0_H0 ;  /* 0x20000099ff7c7230 */ /* 0x100fe40000004100 */
[C---:B------:R-:W-:Y:S01]  /*b8e0*/  FFMA R47, R73.reuse, R120, R47 ;  /* 0x00000078492f7223 */ /* 0x040fe2000000002f */
[----:B------:R1:W-:Y:S01]  /*b8f0*/  STS.128 [R137+UR44+0xa200], R64 ;  /* 0x00a2004089007988 */ /* 0x0003e20008000c2c */
[----:B------:R-:W-:Y:S02]  /*b900*/  HADD2.F32 R125, -RZ, R153.H1_H1 ;  /* 0x30000099ff7d7230 */ /* 0x000fe40000004100 */
[C---:B------:R-:W-:Y:S01]  /*b910*/  FFMA R48, R73.reuse, R121, R48 ;  /* 0x0000007949307223 */ /* 0x040fe20000000030 */
[C---:B------:R-:W-:Y:S01]  /*b920*/  FFMA R49, R73.reuse, R122, R49 ;  /* 0x0000007a49317223 */ /* 0x040fe20000000031 */
[----:B------:R-:W-:Y:S01]  /*b930*/  F2FP.F16.E4M3.UNPACK_B R155, R155.H1 ;  /* 0x0000009bff9b723e */ /* 0x000fe200030006ff */
[C---:B------:R-:W-:Y:S01]  /*b940*/  FFMA R50, R73.reuse, R123, R50 ;  /* 0x0000007b49327223 */ /* 0x040fe20000000032 */
[----:B------:R-:W-:Y:S01]  /*b950*/  FMUL R54, R70, R61 ;  /* 0x0000003d46367220 */ /* 0x000fe20000400000 */
[--C-:B------:R-:W-:Y:S01]  /*b960*/  HADD2.F32 R128, -RZ, R154.reuse.H0_H0 ;  /* 0x2000009aff807230 */ /* 0x100fe20000004100 */
[----:B------:R1:W-:Y:S01]  /*b970*/  STS.128 [R178+0xa010], R16 ;  /* 0x00a01010b2007388 */ /* 0x0003e20000000c00 */
[----:B------:R-:W-:Y:S01]  /*b980*/  F2FP.SATFINITE.E4M3.F32.PACK_AB_MERGE_C R35, R36, R35, RZ ;  /* 0x000000232423723e */ /* 0x000fe200048070ff */
[C---:B------:R-:W-:Y:S01]  /*b990*/  FFMA R51, R73.reuse, R124, R51 ;  /* 0x0000007c49337223 */ /* 0x040fe20000000033 */
[----:B------:R-:W-:Y:S01]  /*b9a0*/  F2FP.SATFINITE.E4M3.F32.PACK_AB_MERGE_C R39, R40, R39, RZ ;  /* 0x000000272827723e */ /* 0x000fe200048070ff */
[----:B------:R-:W-:Y:S02]  /*b9b0*/  HADD2.F32 R129, -RZ, R154.H1_H1 ;  /* 0x3000009aff817230 */ /* 0x000fe40000004100 */
[C---:B------:R-:W-:Y:S01]  /*b9c0*/  FMUL R55, R70.reuse, R62 ;  /* 0x0000003e46377220 */ /* 0x040fe20000400000 */
[C---:B------:R-:W-:Y:S01]  /*b9d0*/  FFMA R52, R73.reuse, R125, R52 ;  /* 0x0000007d49347223 */ /* 0x040fe20000000034 */
[----:B------:R-:W-:Y:S01]  /*b9e0*/  FMUL R56, R70, R63 ;  /* 0x0000003f46387220 */ /* 0x000fe20000400000 */
[C---:B------:R-:W-:Y:S01]  /*b9f0*/  FFMA R53, R73.reuse, R126, R53 ;  /* 0x0000007e49357223 */ /* 0x040fe20000000035 */
[C---:B------:R-:W-:Y:S01]  /*ba00*/  FFMA R54, R73.reuse, R127, R54 ;  /* 0x0000007f49367223 */ /* 0x040fe20000000036 */
[--C-:B------:R-:W-:Y:S02]  /*ba10*/  HADD2.F32 R74, -RZ, R155.reuse.H0_H0 ;  /* 0x2000009bff4a7230 */ /* 0x100fe40000004100 */
[C---:B------:R-:W-:Y:S01]  /*ba20*/  FFMA R55, R73.reuse, R128, R55 ;  /* 0x0000008049377223 */ /* 0x040fe20000000037 */
[----:B------:R-:W-:Y:S02]  /*ba30*/  HADD2.F32 R131, -RZ, R155.H1_H1 ;  /* 0x3000009bff837230 */ /* 0x000fe40000004100 */
[C---:B------:R-:W-:Y:S01]  /*ba40*/  FFMA R56, R73.reuse, R129, R56 ;  /* 0x0000008149387223 */ /* 0x040fe20000000038 */
[----:B------:R-:W-:Y:S01]  /*ba50*/  F2FP.SATFINITE.E4M3.F32.PACK_AB_MERGE_C R43, R44, R43, RZ ;  /* 0x0000002b2c2b723e */ /* 0x000fe200048070ff */
[C---:B------:R-:W-:Y:S01]  /*ba60*/  FFMA R57, R73.reuse, R72, R57 ;  /* 0x0000004849397223 */ /* 0x040fe20000000039 */
[C---:B------:R-:W-:Y:S01]  /*ba70*/  FFMA R58, R73.reuse, R75, R58 ;  /* 0x0000004b493a7223 */ /* 0x040fe2000000003a */
[C---:B------:R-:W-:Y:S01]  /*ba80*/  FFMA R59, R73.reuse, R74, R59 ;  /* 0x0000004a493b7223 */ /* 0x040fe2000000003b */
[----:B------:R-:W-:Y:S01]  /*ba90*/  F2FP.SATFINITE.E4M3.F32.PACK_AB_MERGE_C R33, R34, R33, R35 ;  /* 0x000000212221723e */ /* 0x000fe20004807023 */
[----:B------:R-:W-:Y:S01]  /*baa0*/  FFMA R60, R73, R131, R60 ;  /* 0x00000083493c7223 */ /* 0x000fe2000000003c */
[----:B------:R-:W-:Y:S02]  /*bab0*/  F2FP.SATFINITE.E4M3.F32.PACK_AB_MERGE_C R32, R30, R29, R32 ;  /* 0x0000001d1e20723e */ /* 0x000fe40004807020 */
        /* <DEDUP_REMOVED lines=11> */
[----:B------:R-:W-:Y:S03]  /*bb70*/  IADD3 R68, PT, PT, R68, 0x1, RZ ;  /* 0x0000000144447810 */ /* 0x000fe60007ffe0ff */
        /* <DEDUP_REMOVED lines=18> */
.L_x_143:
[----:B------:R-:W-:Y:S05]  /*bca0*/  BSYNC.RECONVERGENT B0 ;  /* 0x0000000000007941 */ /* 0x000fea0003800200 */
.L_x_142:
[----:B------:R-:W-:Y:S01]  /*bcb0*/  R2UR UR5, R160 ;  /* 0x00000000a00572ca */ /* 0x000fe200000e0000 */
[----:B------:R-:W-:Y:S01]  /*bcc0*/  BAR.SYNC.DEFER_BLOCKING 0x1, 0x80 ;  /* 0x0042000000007b1d */ /* 0x000fe20000010000 */
[----:B------:R-:W-:Y:S01]  /*bcd0*/  R2UR UR4, R161 ;  /* 0x00000000a10472ca */ /* 0x000fe200000e0000 */
[----:B------:R-:W-:Y:S01]  /*bce0*/  UISETP.NE.AND UP0, UPT, UR46, URZ, UPT ;  /* 0x000000ff2e00728c */ /* 0x000fe2000bf05270 */
[----:B------:R-:W-:Y:S02]  /*bcf0*/  ISETP.NE.AND P0, PT, R164, 0x2, PT ;  /* 0x00000002a400780c */ /* 0x000fe40003f05270 */
[----:B------:R-:W-:Y:S02]  /*bd00*/  ISETP.NE.AND P1, PT, R68, 0x2, PT ;  /* 0x000000024400780c */ /* 0x000fe40003f25270 */
[----:B------:R-:W-:Y:S02]  /*bd10*/  SEL R0, RZ, 0x1, P0 ;  /* 0x00000001ff007807 */ /* 0x000fe40000000000 */
[----:B------:R-:W-:Y:S02]  /*bd20*/  SEL R3, RZ, 0x1, P1 ;  /* 0x00000001ff037807 */ /* 0x000fe40000800000 */
[----:B------:R-:W-:Y:S01]  /*bd30*/  LOP3.LUT R169, R169, R0, RZ, 0x3c, !PT ;  /* 0x00000000a9a97212 */ /* 0x000fe200078e3cff */
[----:B------:R-:W-:Y:S01]  /*bd40*/  UIADD3 UR20, UPT, UPT, UR37, UR5, URZ ;  /* 0x0000000525147290 */ /* 0x000fe2000fffe0ff */
[----:B------:R-:W-:Y:S01]  /*bd50*/  LOP3.LUT R170, R170, R3, RZ, 0x3c, !PT ;  /* 0x00000003aaaa7212 */ /* 0x000fe200078e3cff */
[----:B------:R-:W-:Y:S01]  /*bd60*/  UIADD3 UR16, UPT, UPT, UR38, UR4, URZ ;  /* 0x0000000426107290 */ /* 0x000fe2000fffe0ff */
[----:B------:R-:W-:Y:S02]  /*bd70*/  SEL R164, R164, RZ, P0 ;  /* 0x000000ffa4a47207 */ /* 0x000fe40000000000 */
[----:B------:R-:W-:Y:S01]  /*bd80*/  SEL R68, R68, RZ, P1 ;  /* 0x000000ff44447207 */ /* 0x000fe20000800000 */
[----:B------:R-:W-:Y:S01]  /*bd90*/  UMOV UR36, UR59 ;  /* 0x0000003b00247c82 */ /* 0x000fe20008000000 */
[----:B------:R-:W-:Y:S07]  /*bda0*/  BRA.U UP0, `(.L_x_144) ;  /* 0xffffff9900787547 */ /* 0x000fee000b83ffff */
[----:B------:R-:W-:Y:S05]  /*bdb0*/  EXIT ;  /* 0x000000000000794d */ /* 0x000fea0003800000 */
.L_x_24:
[----:B--2---:R2:W3:Y:S02]  /*bdc0*/  SYNCS.PHASECHK.TRANS64.TRYWAIT P0, [R3+URZ+0xf0], R2 ;  /* 0x0000f002030075a7 */ /* 0x0044e400080011ff */
[----:B---3--:R-:W-:Y:S05]  /*bdd0*/  @!P0 NANOSLEEP.SYNCS 0x989680 ;  /* 0x009896800000895d */ /* 0x008fea0003900000 */
[----:B------:R-:W3:Y:S02]  /*bde0*/  @!P0 SYNCS.PHASECHK.TRANS64 P0, [R3+URZ+0xf0], R2 ;  /* 0x0000f002030085a7 */ /* 0x000ee400080010ff */
[----:B---3--:R-:W-:Y:S05]  /*bdf0*/  @!P0 BRA `(.L_x_24) ;  /* 0xfffffffc00f08947 */ /* 0x008fea000383ffff */
[----:B------:R-:W-:Y:S05]  /*be00*/  BRA `(.L_x_145) ;  /* 0xffffff5c00047947 */ /* 0x000fea000383ffff */
.L_x_27:
[----:B-1----:R-:W-:-:S07]  /*be10*/  MOV R0, UR33 ;  /* 0x0000002100007c02 */ /* 0x002fce0008000f00 */
.L_x_146:
[----:B-1----:R1:W2:Y:S02]  /*be20*/  SYNCS.PHASECHK.TRANS64.TRYWAIT P0, [R0+URZ+0x28], R3 ;  /* 0x00002803000075a7 */ /* 0x0022a400080011ff */
[----:B--2---:R-:W-:Y:S05]  /*be30*/  @!P0 NANOSLEEP.SYNCS 0x989680 ;  /* 0x009896800000895d */ /* 0x004fea0003900000 */
[----:B------:R-:W2:Y:S02]  /*be40*/  @!P0 SYNCS.PHASECHK.TRANS64 P0, [R0+URZ+0x28], R3 ;  /* 0x00002803000085a7 */ /* 0x000ea400080010ff */
[----:B--2---:R-:W-:Y:S05]  /*be50*/  @!P0 BRA `(.L_x_146) ;  /* 0xfffffffc00f08947 */ /* 0x004fea000383ffff */
[----:B------:R-:W-:Y:S05]  /*be60*/  BRA `(.L_x_26) ;  /* 0xffffff5c005c7947 */ /* 0x000fea000383ffff */
.L_x_34:
[----:B-1----:R-:W-:-:S07]  /*be70*/  MOV R0, UR17 ;  /* 0x0000001100007c02 */ /* 0x002fce0008000f00 */
.L_x_147:
[----:B-1----:R1:W2:Y:S02]  /*be80*/  SYNCS.PHASECHK.TRANS64.TRYWAIT P0, [R0+URZ+0x28], R3 ;  /* 0x00002803000075a7 */ /* 0x0022a400080011ff */
[----:B--2---:R-:W-:Y:S05]  /*be90*/  @!P0 NANOSLEEP.SYNCS 0x989680 ;  /* 0x009896800000895d */ /* 0x004fea0003900000 */
[----:B------:R-:W2:Y:S02]  /*bea0*/  @!P0 SYNCS.PHASECHK.TRANS64 P0, [R0+URZ+0x28], R3 ;  /* 0x00002803000085a7 */ /* 0x000ea400080010ff */
[----:B--2---:R-:W-:Y:S05]  /*beb0*/  @!P0 BRA `(.L_x_147) ;  /* 0xfffffffc00f08947 */ /* 0x004fea000383ffff */
[----:B------:R-:W-:Y:S05]  /*bec0*/  BRA `(.L_x_33) ;  /* 0xffffff60001c7947 */ /* 0x000fea000383ffff */
.L_x_39:
[----:B-1----:R1:W2:Y:S02]  /*bed0*/  SYNCS.PHASECHK.TRANS64.TRYWAIT P0, [R3+URZ+0xa0], R0 ;  /* 0x0000a000030075a7 */ /* 0x0022a400080011ff */
[----:B--2---:R-:W-:Y:S05]  /*bee0*/  @!P0 NANOSLEEP.SYNCS 0x989680 ;  /* 0x009896800000895d */ /* 0x004fea0003900000 */
[----:B------:R-:W2:Y:S02]  /*bef0*/  @!P0 SYNCS.PHASECHK.TRANS64 P0, [R3+URZ+0xa0], R0 ;  /* 0x0000a000030085a7 */ /* 0x000ea400080010ff */
[----:B--2---:R-:W-:Y:S05]  /*bf00*/  @!P0 BRA `(.L_x_39) ;  /* 0xfffffffc00f08947 */ /* 0x004fea000383ffff */
[----:B------:R-:W-:Y:S05]  /*bf10*/  BRA `(.L_x_148) ;  /* 0xffffff6000c47947 */ /* 0x000fea000383ffff */
.L_x_43:
[----:B-1----:R-:W-:-:S07]  /*bf20*/  MOV R0, UR4 ;  /* 0x0000000400007c02 */ /* 0x002fce0008000f00 */
.L_x_149:
[----:B-1----:R1:W2:Y:S02]  /*bf30*/  SYNCS.PHASECHK.TRANS64.TRYWAIT P0, [R0+URZ], R3 ;  /* 0x00000003000075a7 */ /* 0x0022a400080011ff */
[----:B--2---:R-:W-:Y:S05]  /*bf40*/  @!P0 NANOSLEEP.SYNCS 0x989680 ;  /* 0x009896800000895d */ /* 0x004fea0003900000 */
[----:B------:R-:W2:Y:S02]  /*bf50*/  @!P0 SYNCS.PHASECHK.TRANS64 P0, [R0+URZ], R3 ;  /* 0x00000003000085a7 */ /* 0x000ea400080010ff */
[----:B--2---:R-:W-:Y:S05]  /*bf60*/  @!P0 BRA `(.L_x_149) ;  /* 0xfffffffc00f08947 */ /* 0x004fea000383ffff */
[----:B------:R-:W-:Y:S05]  /*bf70*/  BRA `(.L_x_150) ;  /* 0xffffff6800707947 */ /* 0x000fea000383ffff */
.L_x_44:
[----:B------:R-:W-:-:S07]  /*bf80*/  MOV R0, UR5 ;  /* 0x0000000500007c02 */ /* 0x000fce0008000f00 */
.L_x_151:
[----:B-1----:R1:W2:Y:S02]  /*bf90*/  SYNCS.PHASECHK.TRANS64.TRYWAIT P0, [R0+URZ], R3 ;  /* 0x00000003000075a7 */ /* 0x0022a400080011ff */
[----:B--2---:R-:W-:Y:S05]  /*bfa0*/  @!P0 NANOSLEEP.SYNCS 0x989680 ;  /* 0x009896800000895d */ /* 0x004fea0003900000 */
[----:B------:R-:W2:Y:S02]  /*bfb0*/  @!P0 SYNCS.PHASECHK.TRANS64 P0, [R0+URZ], R3 ;  /* 0x00000003000085a7 */ /* 0x000ea400080010ff */
[----:B--2---:R-:W-:Y:S05]  /*bfc0*/  @!P0 BRA `(.L_x_151) ;  /* 0xfffffffc00f08947 */ /* 0x004fea000383ffff */
[----:B------:R-:W-:Y:S05]  /*bfd0*/  BRA `(.L_x_152) ;  /* 0xffffff68007c7947 */ /* 0x000fea000383ffff */
.L_x_45:
[----:B------:R-:W-:-:S07]  /*bfe0*/  MOV R0, UR5 ;  /* 0x0000000500007c02 */ /* 0x000fce0008000f00 */
.L_x_153:
[----:B-1----:R1:W2:Y:S02]  /*bff0*/  SYNCS.PHASECHK.TRANS64.TRYWAIT P0, [R0+URZ], R3 ;  /* 0x00000003000075a7 */ /* 0x0022a400080011ff */
[----:B--2---:R-:W-:Y:S05]  /*c000*/  @!P0 NANOSLEEP.SYNCS 0x989680 ;  /* 0x009896800000895d */ /* 0x004fea0003900000 */
[----:B------:R-:W2:Y:S02]  /*c010*/  @!P0 SYNCS.PHASECHK.TRANS64 P0, [R0+URZ], R3 ;  /* 0x00000003000085a7 */ /* 0x000ea400080010ff */
[----:B--2---:R-:W-:Y:S05]  /*c020*/  @!P0 BRA `(.L_x_153) ;  /* 0xfffffffc00f08947 */ /* 0x004fea000383ffff */
[----:B------:R-:W-:Y:S05]  /*c030*/  BRA `(.L_x_154) ;  /* 0xffffff6800887947 */ /* 0x000fea000383ffff */
.L_x_46:
[----:B------:R-:W-:-:S07]  /*c040*/  MOV R0, UR5 ;  /* 0x0000000500007c02 */ /* 0x000fce0008000f00 */
.L_x_155:
[----:B-1----:R1:W2:Y:S02]  /*c050*/  SYNCS.PHASECHK.TRANS64.TRYWAIT P0, [R0+URZ], R3 ;  /* 0x00000003000075a7 */ /* 0x0022a400080011ff */
[----:B--2---:R-:W-:Y:S05]  /*c060*/  @!P0 NANOSLEEP.SYNCS 0x989680 ;  /* 0x009896800000895d */ /* 0x004fea0003900000 */
[----:B------:R-:W2:Y:S02]  /*c070*/  @!P0 SYNCS.PHASECHK.TRANS64 P0, [R0+URZ], R3 ;  /* 0x00000003000085a7 */ /* 0x000ea400080010ff */
[----:B--2---:R-:W-:Y:S05]  /*c080*/  @!P0 BRA `(.L_x_155) ;  /* 0xfffffffc00f08947 */ /* 0x004fea000383ffff */
[----:B------:R-:W-:Y:S05]  /*c090*/  BRA `(.L_x_156) ;  /* 0xffffff6800947947 */ /* 0x000fea000383ffff */
.L_x_49:
[----:B-1----:R1:W2:Y:S02]  /*c0a0*/  SYNCS.PHASECHK.TRANS64.TRYWAIT P0, [R0+URZ+0xe0], R5 ;  /* 0x0000e005000075a7 */ /* 0x0022a400080011ff */
[----:B--2---:R-:W-:Y:S05]  /*c0b0*/  @!P0 NANOSLEEP.SYNCS 0x989680 ;  /* 0x009896800000895d */ /* 0x004fea0003900000 */
[----:B------:R-:W2:Y:S02]  /*c0c0*/  @!P0 SYNCS.PHASECHK.TRANS64 P0, [R0+URZ+0xe0], R5 ;  /* 0x0000e005000085a7 */ /* 0x000ea400080010ff */
[----:B--2---:R-:W-:Y:S05]  /*c0d0*/  @!P0 BRA `(.L_x_49) ;  /* 0xfffffffc00f08947 */ /* 0x004fea000383ffff */
[----:B------:R-:W-:Y:S05]  /*c0e0*/  BRA `(.L_x_157) ;  /* 0xffffff6800f07947 */ /* 0x000fea000383ffff */
.L_x_50:
[----:B------:R-:W-:-:S07]  /*c0f0*/  MOV R0, UR4 ;  /* 0x0000000400007c02 */ /* 0x000fce0008000f00 */
.L_x_158:
[----:B-1----:R1:W2:Y:S02]  /*c100*/  SYNCS.PHASECHK.TRANS64.TRYWAIT P0, [R0+URZ+0xb0], R7 ;  /* 0x0000b007000075a7 */ /* 0x0022a400080011ff */
[----:B--2---:R-:W-:Y:S05]  /*c110*/  @!P0 NANOSLEEP.SYNCS 0x989680 ;  /* 0x009896800000895d */ /* 0x004fea0003900000 */
[----:B------:R-:W2:Y:S02]  /*c120*/  @!P0 SYNCS.PHASECHK.TRANS64 P0, [R0+URZ+0xb0], R7 ;  /* 0x0000b007000085a7 */ /* 0x000ea400080010ff */
[----:B--2---:R-:W-:Y:S05]  /*c130*/  @!P0 BRA `(.L_x_158) ;  /* 0xfffffffc00f08947 */ /* 0x004fea000383ffff */
[----:B------:R-:W-:Y:S05]  /*c140*/  BRA `(.L_x_159) ;  /* 0xffffff6c00007947 */ /* 0x000fea000383ffff */
.L_x_51:
[----:B-1----:R1:W2:Y:S02]  /*c150*/  SYNCS.PHASECHK.TRANS64.TRYWAIT P1, [R0+URZ+0xa0], R5 ;  /* 0x0000a005000075a7 */ /* 0x0022a400080211ff */
[----:B--2---:R-:W-:Y:S05]  /*c160*/  @!P1 NANOSLEEP.SYNCS 0x989680 ;  /* 0x009896800000995d */ /* 0x004fea0003900000 */
[----:B------:R-:W2:Y:S02]  /*c170*/  @!P1 SYNCS.PHASECHK.TRANS64 P1, [R0+URZ+0xa0], R5 ;  /* 0x0000a005000095a7 */ /* 0x000ea400080210ff */
[----:B--2---:R-:W-:Y:S05]  /*c180*/  @!P1 BRA `(.L_x_51) ;  /* 0xfffffffc00f09947 */ /* 0x004fea000383ffff */
[----:B------:R-:W-:Y:S05]  /*c190*/  BRA `(.L_x_160) ;  /* 0xffffff6c00307947 */ /* 0x000fea000383ffff */
.L_x_54:
[----:B------:R-:W-:-:S07]  /*c1a0*/  MOV R0, UR4 ;  /* 0x0000000400007c02 */ /* 0x000fce0008000f00 */
.L_x_161:
[----:B-1----:R1:W2:Y:S02]  /*c1b0*/  SYNCS.PHASECHK.TRANS64.TRYWAIT P0, [R0+URZ+0xb0], R3 ;  /* 0x0000b003000075a7 */ /* 0x0022a400080011ff */
[----:B--2---:R-:W-:Y:S05]  /*c1c0*/  @!P0 NANOSLEEP.SYNCS 0x989680 ;  /* 0x009896800000895d */ /* 0x004fea0003900000 */
[----:B------:R-:W2:Y:S02]  /*c1d0*/  @!P0 SYNCS.PHASECHK.TRANS64 P0, [R0+URZ+0xb0], R3 ;  /* 0x0000b003000085a7 */ /* 0x000ea400080010ff */
[----:B--2---:R-:W-:Y:S05]  /*c1e0*/  @!P0 BRA `(.L_x_161) ;  /* 0xfffffffc00f08947 */ /* 0x004fea000383ffff */
[----:B------:R-:W-:Y:S05]  /*c1f0*/  BRA `(.L_x_53) ;  /* 0xffffff6c00847947 */ /* 0x000fea000383ffff */
.L_x_63:
[----:B-1----:R-:W-:-:S04]  /*c200*/  MOV R5, UR5 ;  /* 0x0000000500057c02 */ /* 0x002fc80008000f00 */
[----:B------:R1:W2:Y:S03]  /*c210*/  SYNCS.PHASECHK.TRANS64.TRYWAIT P0, [R5+URZ+0x8], R6 ;  /* 0x00000806050075a7 */ /* 0x0002a600080011ff */
[----:B--2---:R-:W-:Y:S05]  /*c220*/  @!P0 NANOSLEEP.SYNCS 0x989680 ;  /* 0x009896800000895d */ /* 0x004fea0003900000 */
[----:B------:R-:W2:Y:S02]  /*c230*/  @!P0 SYNCS.PHASECHK.TRANS64 P0, [R5+URZ+0x8], R6 ;  /* 0x00000806050085a7 */ /* 0x000ea400080010ff */
[----:B--2---:R-:W-:Y:S05]  /*c240*/  @!P0 BRA `(.L_x_63) ;  /* 0xfffffffc00ec8947 */ /* 0x004fea000383ffff */
[----:B------:R-:W-:Y:S05]  /*c250*/  BRA `(.L_x_62) ;  /* 0xffffff7000387947 */ /* 0x000fea000383ffff */
.L_x_65:
[----:B------:R-:W-:Y:S01]  /*c260*/  BSSY B0, `(.L_x_162) ;  /* 0x0000006000007945 */ /* 0x000fe20003800000 */
[----:B------:R-:W-:-:S07]  /*c270*/  MOV R15, 0xffffffff ;  /* 0xffffffff000f7802 */ /* 0x000fce0000000f00 */
[----:B-1---5:R-:W-:Y:S05]  /*c280*/  WARPSYNC.COLLECTIVE R15, `(.L_x_163) ;  /* 0x000000000f0c7348 */ /* 0x022fea0003c00000 */
[----:B------:R-:W-:Y:S02]  /*c290*/  ELECT P6, UR79, PT ;  /* 0x00000000004f782f */ /* 0x000fe400038c0000 */
[----:B------:R-:W-:Y:S01]  /*c2a0*/  MOV R14, UR79 ;  /* 0x0000004f000e7c02 */ /* 0x000fe20008000f00 */
[----:B-1---5:R-:W-:Y:S10]  /*c2b0*/  ENDCOLLECTIVE ;  /* 0x000000000000791b */ /* 0x022ff40003800000 */
.L_x_163:
[----:B------:R-:W-:Y:S05]  /*c2c0*/  BSYNC B0 ;  /* 0x0000000000007941 */ /* 0x000fea0003800000 */
.L_x_162:
[----:B------:R-:W-:Y:S01]  /*c2d0*/  PLOP3.LUT P0, PT, P6, PT, PT, 0x80, 0x8 ;  /* 0x000000000008781c */ /* 0x000fe2000370f070 */
[----:B------:R-:W-:-:S12]  /*c2e0*/  BRA `(.L_x_164) ;  /* 0xffffff7000647947 */ /* 0x000fd8000383ffff */
.L_x_67:
[----:B-1----:R-:W-:-:S04]  /*c2f0*/  MOV R3, UR5 ;  /* 0x0000000500037c02 */ /* 0x002fc80008000f00 */
[----:B------:R1:W2:Y:S03]  /*c300*/  SYNCS.PHASECHK.TRANS64.TRYWAIT P0, [R3+URZ+0x8], R4 ;  /* 0x00000804030075a7 */ /* 0x0002a600080011ff */
[----:B--2---:R-:W-:Y:S05]  /*c310*/  @!P0 NANOSLEEP.SYNCS 0x989680 ;  /* 0x009896800000895d */ /* 0x004fea0003900000 */
[----:B------:R-:W2:Y:S02]  /*c320*/  @!P0 SYNCS.PHASECHK.TRANS64 P0, [R3+URZ+0x8], R4 ;  /* 0x00000804030085a7 */ /* 0x000ea400080010ff */
[----:B--2---:R-:W-:Y:S05]  /*c330*/  @!P0 BRA `(.L_x_67) ;  /* 0xfffffffc00ec8947 */ /* 0x004fea000383ffff */
[----:B------:R-:W-:Y:S05]  /*c340*/  BRA `(.L_x_66) ;  /* 0xffffff7000687947 */ /* 0x000fea000383ffff */
.L_x_68:
[----:B-1----:R1:W2:Y:S02]  /*c350*/  SYNCS.PHASECHK.TRANS64.TRYWAIT P0, [R0+URZ+0xa0], R5 ;  /* 0x0000a005000075a7 */ /* 0x0022a400080011ff */
[----:B--2---:R-:W-:Y:S05]  /*c360*/  @!P0 NANOSLEEP.SYNCS 0x989680 ;  /* 0x009896800000895d */ /* 0x004fea0003900000 */
[----:B------:R-:W2:Y:S02]  /*c370*/  @!P0 SYNCS.PHASECHK.TRANS64 P0, [R0+URZ+0xa0], R5 ;  /* 0x0000a005000085a7 */ /* 0x000ea400080010ff */
[----:B--2---:R-:W-:Y:S05]  /*c380*/  @!P0 BRA `(.L_x_68) ;  /* 0xfffffffc00f08947 */ /* 0x004fea000383ffff */
[----:B------:R-:W-:Y:S05]  /*c390*/  BRA `(.L_x_165) ;  /* 0xffffff7400547947 */ /* 0x000fea000383ffff */
.L_x_70:
[----:B------:R-:W-:-:S07]  /*c3a0*/  MOV R0, UR31 ;  /* 0x0000001f00007c02 */ /* 0x000fce0008000f00 */
.L_x_166:
[----:B-1----:R1:W2:Y:S02]  /*c3b0*/  SYNCS.PHASECHK.TRANS64.TRYWAIT P0, [R0+URZ+0xd0], R5 ;  /* 0x0000d005000075a7 */ /* 0x0022a400080011ff */
[----:B--2---:R-:W-:Y:S05]  /*c3c0*/  @!P0 NANOSLEEP.SYNCS 0x989680 ;  /* 0x009896800000895d */ /* 0x004fea0003900000 */
[----:B------:R-:W2:Y:S02]  /*c3d0*/  @!P0 SYNCS.PHASECHK.TRANS64 P0, [R0+URZ+0xd0], R5 ;  /* 0x0000d005000085a7 */ /* 0x000ea400080010ff */
[----:B--2---:R-:W-:Y:S05]  /*c3e0*/  @!P0 BRA `(.L_x_166) ;  /* 0xfffffffc00f08947 */ /* 0x004fea000383ffff */
[----:B------:R-:W-:Y:S05]  /*c3f0*/  BRA `(.L_x_167) ;  /* 0xffffff7400a07947 */ /* 0x000fea000383ffff */
.L_x_73:
[----:B------:R-:W-:Y:S07]  /*c400*/  MOV R0, UR5 ;  /* 0x0000000500007c02 */ /* 0x000fee0008000f00 */
.L_x_168:
[----:B-1----:R1:W2:Y:S02]  /*c410*/  SYNCS.PHASECHK.TRANS64.TRYWAIT P0, [R0+URZ], R5 ;  /* 0x00000005000075a7 */ /* 0x0022a400080011ff */
[----:B--2---:R-:W-:Y:S05]  /*c420*/  @!P0 NANOSLEEP.SYNCS 0x989680 ;  /* 0x009896800000895d */ /* 0x004fea0003900000 */
[----:B------:R-:W2:Y:S02]  /*c430*/  @!P0 SYNCS.PHASECHK.TRANS64 P0, [R0+URZ], R5 ;  /* 0x00000005000085a7 */ /* 0x000ea400080010ff */
[----:B--2---:R-:W-:Y:S05]  /*c440*/  @!P0 BRA `(.L_x_168) ;  /* 0xfffffffc00f08947 */ /* 0x004fea000383ffff */
[----:B------:R-:W-:Y:S05]  /*c450*/  BRA `(.L_x_72) ;  /* 0xffffff7400b47947 */ /* 0x000fea000383ffff */
.L_x_77:
[----:B-1----:R-:W-:-:S07]  /*c460*/  MOV R0, UR4 ;  /* 0x0000000400007c02 */ /* 0x002fce0008000f00 */
.L_x_169:
[----:B-1----:R1:W2:Y:S02]  /*c470*/  SYNCS.PHASECHK.TRANS64.TRYWAIT P0, [R0+URZ], R3 ;  /* 0x00000003000075a7 */ /* 0x0022a400080011ff */
[----:B--2---:R-:W-:Y:S05]  /*c480*/  @!P0 NANOSLEEP.SYNCS 0x989680 ;  /* 0x009896800000895d */ /* 0x004fea0003900000 */
[----:B------:R-:W2:Y:S02]  /*c490*/  @!P0 SYNCS.PHASECHK.TRANS64 P0, [R0+URZ], R3 ;  /* 0x00000003000085a7 */ /* 0x000ea400080010ff */
[----:B--2---:R-:W-:Y:S05]  /*c4a0*/  @!P0 BRA `(.L_x_169) ;  /* 0xfffffffc00f08947 */ /* 0x004fea000383ffff */
[----:B------:R-:W-:Y:S05]  /*c4b0*/  BRA `(.L_x_170) ;  /* 0xffffff7800a87947 */ /* 0x000fea000383ffff */
.L_x_80:
[----:B------:R-:W-:-:S07]  /*c4c0*/  MOV R0, UR26 ;  /* 0x0000001a00007c02 */ /* 0x000fce0008000f00 */
.L_x_171:
[----:B-1----:R1:W2:Y:S02]  /*c4d0*/  SYNCS.PHASECHK.TRANS64.TRYWAIT P1, [R0+URZ+0x100], R3 ;  /* 0x00010003000075a7 */ /* 0x0022a400080211ff */
[----:B--2---:R-:W-:Y:S05]  /*c4e0*/  @!P1 NANOSLEEP.SYNCS 0x989680 ;  /* 0x009896800000995d */ /* 0x004fea0003900000 */
[----:B------:R-:W2:Y:S02]  /*c4f0*/  @!P1 SYNCS.PHASECHK.TRANS64 P1, [R0+URZ+0x100], R3 ;  /* 0x00010003000095a7 */ /* 0x000ea400080210ff */
[----:B--2---:R-:W-:Y:S05]  /*c500*/  @!P1 BRA `(.L_x_171) ;  /* 0xfffffffc00f09947 */ /* 0x004fea000383ffff */
[----:B------:R-:W-:Y:S05]  /*c510*/  BRA `(.L_x_172) ;  /* 0xffffff7800f47947 */ /* 0x000fea000383ffff */
.L_x_85:
[----:B--2---:R2:W3:Y:S02]  /*c520*/  SYNCS.PHASECHK.TRANS64.TRYWAIT P0, [R12+URZ+0xa0], R9 ;  /* 0x0000a0090c0075a7 */ /* 0x0044e400080011ff */
[----:B---3--:R-:W-:Y:S05]  /*c530*/  @!P0 NANOSLEEP.SYNCS 0x989680 ;  /* 0x009896800000895d */ /* 0x008fea0003900000 */
[----:B------:R-:W3:Y:S02]  /*c540*/  @!P0 SYNCS.PHASECHK.TRANS64 P0, [R12+URZ+0xa0], R9 ;  /* 0x0000a0090c0085a7 */ /* 0x000ee400080010ff */
[----:B---3--:R-:W-:Y:S05]  /*c550*/  @!P0 BRA `(.L_x_85) ;  /* 0xfffffffc00f08947 */ /* 0x008fea000383ffff */
[----:B------:R-:W-:Y:S05]  /*c560*/  BRA `(.L_x_173) ;  /* 0xffffff80001c7947 */ /* 0x000fea000383ffff */
.L_x_88:
[----:B------:R-:W-:Y:S07]  /*c570*/  MOV R0, UR21 ;  /* 0x0000001500007c02 */ /* 0x000fee0008000f00 */
.L_x_174:
[----:B--2---:R2:W3:Y:S02]  /*c580*/  SYNCS.PHASECHK.TRANS64.TRYWAIT P2, [R0+URZ+0x98], R11 ;  /* 0x0000980b000075a7 */ /* 0x0044e400080411ff */
[----:B---3--:R-:W-:Y:S05]  /*c590*/  @!P2 NANOSLEEP.SYNCS 0x989680 ;  /* 0x009896800000a95d */ /* 0x008fea0003900000 */
[----:B------:R-:W3:Y:S02]  /*c5a0*/  @!P2 SYNCS.PHASECHK.TRANS64 P2, [R0+URZ+0x98], R11 ;  /* 0x0000980b0000a5a7 */ /* 0x000ee400080410ff */
[----:B---3--:R-:W-:Y:S05]  /*c5b0*/  @!P2 BRA `(.L_x_174) ;  /* 0xfffffffc00f0a947 */ /* 0x008fea000383ffff */
[----:B------:R-:W-:Y:S05]  /*c5c0*/  BRA `(.L_x_87) ;  /* 0xffffff8400847947 */ /* 0x000fea000383ffff */
.L_x_91:
[----:B--2---:R-:W-:Y:S07]  /*c5d0*/  MOV R0, UR21 ;  /* 0x0000001500007c02 */ /* 0x004fee0008000f00 */
.L_x_175:
[----:B--2---:R2:W3:Y:S02]  /*c5e0*/  SYNCS.PHASECHK.TRANS64.TRYWAIT P0, [R0+URZ+0x70], R9 ;  /* 0x00007009000075a7 */ /* 0x0044e400080011ff */
[----:B---3--:R-:W-:Y:S05]  /*c5f0*/  @!P0 NANOSLEEP.SYNCS 0x989680 ;  /* 0x009896800000895d */ /* 0x008fea0003900000 */
[----:B------:R-:W3:Y:S02]  /*c600*/  @!P0 SYNCS.PHASECHK.TRANS64 P0, [R0+URZ+0x70], R9 ;  /* 0x00007009000085a7 */ /* 0x000ee400080010ff */
[----:B---3--:R-:W-:Y:S05]  /*c610*/  @!P0 BRA `(.L_x_175) ;  /* 0xfffffffc00f08947 */ /* 0x008fea000383ffff */
[----:B------:R-:W-:Y:S05]  /*c620*/  BRA `(.L_x_176) ;  /* 0xffffff8400e07947 */ /* 0x000fea000383ffff */
.L_x_92:
[----:B------:R-:W-:Y:S07]  /*c630*/  MOV R0, UR21 ;  /* 0x0000001500007c02 */ /* 0x000fee0008000f00 */
.L_x_177:
[----:B--2---:R2:W3:Y:S02]  /*c640*/  SYNCS.PHASECHK.TRANS64.TRYWAIT P0, [R0+URZ+0x78], R9 ;  /* 0x00007809000075a7 */ /* 0x0044e400080011ff */
[----:B---3--:R-:W-:Y:S05]  /*c650*/  @!P0 NANOSLEEP.SYNCS 0x989680 ;  /* 0x009896800000895d */ /* 0x008fea0003900000 */
[----:B------:R-:W3:Y:S02]  /*c660*/  @!P0 SYNCS.PHASECHK.TRANS64 P0, [R0+URZ+0x78], R9 ;  /* 0x00007809000085a7 */ /* 0x000ee400080010ff */
[----:B---3--:R-:W-:Y:S05]  /*c670*/  @!P0 BRA `(.L_x_177) ;  /* 0xfffffffc00f08947 */ /* 0x008fea000383ffff */
[----:B------:R-:W-:Y:S05]  /*c680*/  BRA `(.L_x_178) ;  /* 0xffffff88001c7947 */ /* 0x000fea000383ffff */
.L_x_93:
[----:B------:R-:W-:Y:S07]  /*c690*/  MOV R0, UR21 ;  /* 0x0000001500007c02 */ /* 0x000fee0008000f00 */
.L_x_179:
[----:B--2---:R2:W3:Y:S02]  /*c6a0*/  SYNCS.PHASECHK.TRANS64.TRYWAIT P0, [R0+URZ+0x80], R9 ;  /* 0x00008009000075a7 */ /* 0x0044e400080011ff */
[----:B---3--:R-:W-:Y:S05]  /*c6b0*/  @!P0 NANOSLEEP.SYNCS 0x989680 ;  /* 0x009896800000895d */ /* 0x008fea0003900000 */
[----:B------:R-:W3:Y:S02]  /*c6c0*/  @!P0 SYNCS.PHASECHK.TRANS64 P0, [R0+URZ+0x80], R9 ;  /* 0x00008009000085a7 */ /* 0x000ee400080010ff */
[----:B---3--:R-:W-:Y:S05]  /*c6d0*/  @!P0 BRA `(.L_x_179) ;  /* 0xfffffffc00f08947 */ /* 0x008fea000383ffff */
[----:B------:R-:W-:Y:S05]  /*c6e0*/  BRA `(.L_x_180) ;  /* 0xffffff8800647947 */ /* 0x000fea000383ffff */
.L_x_94:
[----:B------:R-:W-:Y:S07]  /*c6f0*/  MOV R0, UR21 ;  /* 0x0000001500007c02 */ /* 0x000fee0008000f00 */
.L_x_181:
[----:B--2---:R2:W3:Y:S02]  /*c700*/  SYNCS.PHASECHK.TRANS64.TRYWAIT P0, [R0+URZ+0x88], R9 ;  /* 0x00008809000075a7 */ /* 0x0044e400080011ff */
[----:B---3--:R-:W-:Y:S05]  /*c710*/  @!P0 NANOSLEEP.SYNCS 0x989680 ;  /* 0x009896800000895d */ /* 0x008fea0003900000 */
[----:B------:R-:W3:Y:S02]  /*c720*/  @!P0 SYNCS.PHASECHK.TRANS64 P0, [R0+URZ+0x88], R9 ;  /* 0x00008809000085a7 */ /* 0x000ee400080010ff */
[----:B---3--:R-:W-:Y:S05]  /*c730*/  @!P0 BRA `(.L_x_181) ;  /* 0xfffffffc00f08947 */ /* 0x008fea000383ffff */
[----:B------:R-:W-:Y:S05]  /*c740*/  BRA `(.L_x_182) ;  /* 0xffffff8800a87947 */ /* 0x000fea000383ffff */
.L_x_96:
[----:B------:R-:W-:-:S07]  /*c750*/  MOV R0, UR21 ;  /* 0x0000001500007c02 */ /* 0x000fce0008000f00 */
.L_x_183:
[----:B---3--:R3:W4:Y:S02]  /*c760*/  SYNCS.PHASECHK.TRANS64.TRYWAIT P0, [R0+URZ+0x70], R3 ;  /* 0x00007003000075a7 */ /* 0x00872400080011ff */
[----:B----4-:R-:W-:Y:S05]  /*c770*/  @!P0 NANOSLEEP.SYNCS 0x989680 ;  /* 0x009896800000895d */ /* 0x010fea0003900000 */
[----:B------:R-:W4:Y:S02]  /*c780*/  @!P0 SYNCS.PHASECHK.TRANS64 P0, [R0+URZ+0x70], R3 ;  /* 0x00007003000085a7 */ /* 0x000f2400080010ff */
[----:B----4-:R-:W-:Y:S05]  /*c790*/  @!P0 BRA `(.L_x_183) ;  /* 0xfffffffc00f08947 */ /* 0x010fea000383ffff */
[----:B------:R-:W-:Y:S05]  /*c7a0*/  BRA `(.L_x_184) ;  /* 0xffffff8c00207947 */ /* 0x000fea000383ffff */
.L_x_97:
[----:B---3--:R-:W-:-:S07]  /*c7b0*/  MOV R0, UR21 ;  /* 0x0000001500007c02 */ /* 0x008fce0008000f00 */
.L_x_185:
[----:B---3--:R3:W4:Y:S02]  /*c7c0*/  SYNCS.PHASECHK.TRANS64.TRYWAIT P0, [R0+URZ+0x78], R3 ;  /* 0x00007803000075a7 */ /* 0x00872400080011ff */
[----:B----4-:R-:W-:Y:S05]  /*c7d0*/  @!P0 NANOSLEEP.SYNCS 0x989680 ;  /* 0x009896800000895d */ /* 0x010fea0003900000 */
[----:B------:R-:W4:Y:S02]  /*c7e0*/  @!P0 SYNCS.PHASECHK.TRANS64 P0, [R0+URZ+0x78], R3 ;  /* 0x00007803000085a7 */ /* 0x000f2400080010ff */
[----:B----4-:R-:W-:Y:S05]  /*c7f0*/  @!P0 BRA `(.L_x_185) ;  /* 0xfffffffc00f08947 */ /* 0x010fea000383ffff */
[----:B------:R-:W-:Y:S05]  /*c800*/  BRA `(.L_x_186) ;  /* 0xffffff8c00107947 */ /* 0x000fea000383ffff */
.L_x_98:
[----:B---3--:R-:W-:-:S07]  /*c810*/  MOV R0, UR21 ;  /* 0x0000001500007c02 */ /* 0x008fce0008000f00 */
.L_x_187:
[----:B---3--:R3:W4:Y:S02]  /*c820*/  SYNCS.PHASECHK.TRANS64.TRYWAIT P0, [R0+URZ+0x80], R3 ;  /* 0x00008003000075a7 */ /* 0x00872400080011ff */
[----:B----4-:R-:W-:Y:S05]  /*c830*/  @!P0 NANOSLEEP.SYNCS 0x989680 ;  /* 0x009896800000895d */ /* 0x010fea0003900000 */
[----:B------:R-:W4:Y:S02]  /*c840*/  @!P0 SYNCS.PHASECHK.TRANS64 P0, [R0+URZ+0x80], R3 ;  /* 0x00008003000085a7 */ /* 0x000f2400080010ff */
[----:B----4-:R-:W-:Y:S05]  /*c850*/  @!P0 BRA `(.L_x_187) ;  /* 0xfffffffc00f08947 */ /* 0x010fea000383ffff */
[----:B------:R-:W-:Y:S05]  /*c860*/  BRA `(.L_x_188) ;  /* 0xffffff8c00007947 */ /* 0x000fea000383ffff */
.L_x_100:
[----:B-1----:R1:W2:Y:S02]  /*c870*/  SYNCS.PHASECHK.TRANS64.TRYWAIT P0, [R3+URZ+0xa0], R0 ;  /* 0x0000a000030075a7 */ /* 0x0022a400080011ff */
[----:B--2---:R-:W-:Y:S05]  /*c880*/  @!P0 NANOSLEEP.SYNCS 0x989680 ;  /* 0x009896800000895d */ /* 0x004fea0003900000 */
[----:B------:R-:W2:Y:S02]  /*c890*/  @!P0 SYNCS.PHASECHK.TRANS64 P0, [R3+URZ+0xa0], R0 ;  /* 0x0000a000030085a7 */ /* 0x000ea400080010ff */
[----:B--2---:R-:W-:Y:S05]  /*c8a0*/  @!P0 BRA `(.L_x_100) ;  /* 0xfffffffc00f08947 */ /* 0x004fea000383ffff */
[----:B------:R-:W-:Y:S05]  /*c8b0*/  BRA `(.L_x_189) ;  /* 0xffffff8c00c87947 */ /* 0x000fea000383ffff */
.L_x_111:
[----:B-1----:R1:W2:Y:S02]  /*c8c0*/  SYNCS.PHASECHK.TRANS64.TRYWAIT P1, [R3+URZ+0x50], R0 ;  /* 0x00005000030075a7 */ /* 0x0022a400080211ff */
[----:B--2---:R-:W-:Y:S05]  /*c8d0*/  @!P1 NANOSLEEP.SYNCS 0x989680 ;  /* 0x009896800000995d */ /* 0x004fea0003900000 */
[----:B------:R-:W2:Y:S02]  /*c8e0*/  @!P1 SYNCS.PHASECHK.TRANS64 P1, [R3+URZ+0x50], R0 ;  /* 0x00005000030095a7 */ /* 0x000ea400080210ff */
[----:B--2---:R-:W-:Y:S05]  /*c8f0*/  @!P1 BRA `(.L_x_111) ;  /* 0xfffffffc00f09947 */ /* 0x004fea000383ffff */
[----:B------:R-:W-:Y:S05]  /*c900*/  BRA `(.L_x_110) ;  /* 0xffffff9c00487947 */ /* 0x000fea000383ffff */
.L_x_113:
[----:B--2---:R2:W4:Y:S02]  /*c910*/  SYNCS.PHASECHK.TRANS64.TRYWAIT P0, [R163+URZ+0xc0], R2 ;  /* 0x0000c002a30075a7 */ /* 0x00452400080011ff */
[----:B----4-:R-:W-:Y:S05]  /*c920*/  @!P0 NANOSLEEP.SYNCS 0x989680 ;  /* 0x009896800000895d */ /* 0x010fea0003900000 */
[----:B------:R-:W4:Y:S02]  /*c930*/  @!P0 SYNCS.PHASECHK.TRANS64 P0, [R163+URZ+0xc0], R2 ;  /* 0x0000c002a30085a7 */ /* 0x000f2400080010ff */
[----:B----4-:R-:W-:Y:S05]  /*c940*/  @!P0 BRA `(.L_x_113) ;  /* 0xfffffffc00f08947 */ /* 0x010fea000383ffff */
[----:B------:R-:W-:Y:S05]  /*c950*/  BRA `(.L_x_112) ;  /* 0xffffff9c00a47947 */ /* 0x000fea000383ffff */
.L_x_122:
[----:B--2---:R2:W3:Y:S02]  /*c960*/  SYNCS.PHASECHK.TRANS64.TRYWAIT P0, [R191+URZ+0x50], R0 ;  /* 0x00005000bf0075a7 */ /* 0x0044e400080011ff */
[----:B---3--:R-:W-:Y:S05]  /*c970*/  @!P0 NANOSLEEP.SYNCS 0x989680 ;  /* 0x009896800000895d */ /* 0x008fea0003900000 */
[----:B------:R-:W3:Y:S02]  /*c980*/  @!P0 SYNCS.PHASECHK.TRANS64 P0, [R191+URZ+0x50], R0 ;  /* 0x00005000bf0085a7 */ /* 0x000ee400080010ff */
[----:B---3--:R-:W-:Y:S05]  /*c990*/  @!P0 BRA `(.L_x_122) ;  /* 0xfffffffc00f08947 */ /* 0x008fea000383ffff */
[----:B------:R-:W-:Y:S05]  /*c9a0*/  BRA `(.L_x_121) ;  /* 0xffffffb000b07947 */ /* 0x000fea000383ffff */
.L_x_131:
[----:B--2---:R2:W3:Y:S02]  /*c9b0*/  SYNCS.PHASECHK.TRANS64.TRYWAIT P0, [R0+URZ+0x50], R7 ;  /* 0x00005007000075a7 */ /* 0x0044e400080011ff */
[----:B---3--:R-:W-:Y:S05]  /*c9c0*/  @!P0 NANOSLEEP.SYNCS 0x989680 ;  /* 0x009896800000895d */ /* 0x008fea0003900000 */
[----:B------:R-:W3:Y:S02]  /*c9d0*/  @!P0 SYNCS.PHASECHK.TRANS64 P0, [R0+URZ+0x50], R7 ;  /* 0x00005007000085a7 */ /* 0x000ee400080010ff */
[----:B---3--:R-:W-:Y:S05]  /*c9e0*/  @!P0 BRA `(.L_x_131) ;  /* 0xfffffffc00f08947 */ /* 0x008fea000383ffff */
[----:B------:R-:W-:Y:S05]  /*c9f0*/  BRA `(.L_x_130) ;  /* 0xffffffc800087947 */ /* 0x000fea000383ffff */
.L_x_140:
[----:B--2---:R2:W3:Y:S02]  /*ca00*/  SYNCS.PHASECHK.TRANS64.TRYWAIT P0, [R0+URZ+0x50], R5 ;  /* 0x00005005000075a7 */ /* 0x0044e400080011ff */
[----:B---3--:R-:W-:Y:S05]  /*ca10*/  @!P0 NANOSLEEP.SYNCS 0x989680 ;  /* 0x009896800000895d */ /* 0x008fea0003900000 */
[----:B------:R-:W3:Y:S02]  /*ca20*/  @!P0 SYNCS.PHASECHK.TRANS64 P0, [R0+URZ+0x50], R5 ;  /* 0x00005005000085a7 */ /* 0x000ee400080010ff */
[----:B---3--:R-:W-:Y:S05]  /*ca30*/  @!P0 BRA `(.L_x_140) ;  /* 0xfffffffc00f08947 */ /* 0x008fea000383ffff */
[----:B------:R-:W-:Y:S05]  /*ca40*/  BRA `(.L_x_139) ;  /* 0xffffffdc006c7947 */ /* 0x000fea000383ffff */
        .weak           $__internal_0_$__cuda_sm10x_tcgen05_guardrail_trap_col_being_dealloced_not_returned_by_alloc
        .type           $__internal_0_$__cuda_sm10x_tcgen05_guardrail_trap_col_being_dealloced_not_returned_by_alloc,@function
        .size           $__internal_0_$__cuda_sm10x_tcgen05_guardrail_trap_col_being_dealloced_not_returned_by_alloc,($__internal_1_$__cuda_sm10x_tcgen05_guardrail_trap_phase_invalid_during_alloc - $__internal_0_$__cuda_sm10x_tcgen05_guardrail_trap_col_being_dealloced_not_returned_by_alloc)
$__internal_0_$__cuda_sm10x_tcgen05_guardrail_trap_col_being_dealloced_not_returned_by_alloc:
[----:B------:R-:W-:Y:S05]  /*ca50*/  BPT.TRAP 0x1 ;  /* 0x000000040000795c */ /* 0x000fea0000300000 */
[----:B------:R-:W-:-:S04]  /*ca60*/  HFMA2 R3, -RZ, RZ, 0, 0 ;  /* 0x00000000ff037431 */ /* 0x000fc800000001ff */
[----:B------:R-:W-:Y:S05]  /*ca70*/  RET.REL.NODEC R2 `(_ZN7cutlass13device_kernelINS_4gemm6kernel13GemmUniversalIN4cute5tupleIJiiiiEEENS1_10collective13CollectiveMmaINS1_35MainloopSm100TmaUmmaWarpSpecializedILi5ELi2ELi2ENS5_IJNS4_1CILi2EEESB_NSA_ILi1EEEEEEEENS5_IJNSA_ILi256EEESF_NSA_ILi128EEEEEENS_12float_e4m3_tENS5_IJlSC_lEEESI_SJ_NS4_8TiledMMAINS4_8MMA_AtomIJNS4_10MMA_TraitsINS4_25SM100_MMA_F8F6F4_2x1SM_SSEJSI_SI_fSF_SF_NS4_17integral_constantINS4_4UMMA5MajorELSQ_0EEESR_NSO_INSP_7ScaleInELSS_0EEEST_EEEEEENS4_6LayoutINS5_IJSC_SC_SC_EEENS5_IJNSA_ILi0EEESY_SY_EEEEENS5_IJNS4_10UnderscoreES11_S11_EEEEENS4_28SM100_TMA_2SM_LOAD_MULTICASTENS4_14ComposedLayoutINS4_7SwizzleILi3ELi4ELi3EEENS4_18smem_ptr_flag_bitsILi8EEENSW_INS5_IJNSA_ILi8EEESG_EEENS5_IJSG_SC_EEEEEEEvNS4_8identityENS4_18SM100_TMA_2SM_LOADES1E_vS1F_EENS_8epilogue10collective18CollectiveEpilogueINS1I_23Sm100TmaWarpSpecializedILi4ELi2ELi64ELb0ELb0EEEJNS5_IJSG_SF_SG_EEENS5_IJNSW_ISG_SC_EENSW_INSA_ILi64EEESC_EEEEESI_SJ_SI_SJ_NS1I_6fusion15FusionCallbacksIS1M_NS1S_17LinearCombinationISI_fSI_fLNS_15FloatRoundStyleE2EEES1N_S1R_JEEENS4_5SM1004TMEM4LOAD26SM100_TMEM_LOAD_32dp32b64xENS4_13SM90_TMA_LOADENS15_INS16_ILi2ELi4ELi3EEES19_NSW_INS5_IJS1A_S1P_EEENS5_IJS1P_SC_EEEEEEENS4_39AutoVectorizingCopyWithAssumedAlignmentILi128EEENS4_14SM90_TMA_STOREES27_S29_S29_EEEvvEEEEvNT_6ParamsE) ;  /* 0xffffff3402607950 */ /* 0x000fea0003c3ffff */
        .weak           $__internal_1_$__cuda_sm10x_tcgen05_guardrail_trap_phase_invalid_during_alloc
        .type           $__internal_1_$__cuda_sm10x_tcgen05_guardrail_trap_phase_invalid_during_alloc,@function
        .size           $__internal_1_$__cuda_sm10x_tcgen05_guardrail_trap_phase_invalid_during_alloc,($__internal_2_$__cuda_sm10x_tcgen05_guardrail_trap_unallocated_columns_being_dealloced - $__internal_1_$__cuda_sm10x_tcgen05_guardrail_trap_phase_invalid_during_alloc)
$__internal_1_$__cuda_sm10x_tcgen05_guardrail_trap_phase_invalid_during_alloc:
[----:B------:R-:W-:Y:S05]  /*ca80*/  BPT.TRAP 0x1 ;  /* 0x000000040000795c */ /* 0x000fea0000300000 */
[----:B------:R-:W-:-:S04]  /*ca90*/  MOV R5, 0x0 ;  /* 0x0000000000057802 */ /* 0x000fc80000000f00 */
[----:B------:R-:W-:Y:S05]  /*caa0*/  RET.REL.NODEC R4 `(_ZN7cutlass13device_kernelINS_4gemm6kernel13GemmUniversalIN4cute5tupleIJiiiiEEENS1_10collective13CollectiveMmaINS1_35MainloopSm100TmaUmmaWarpSpecializedILi5ELi2ELi2ENS5_IJNS4_1CILi2EEESB_NSA_ILi1EEEEEEEENS5_IJNSA_ILi256EEESF_NSA_ILi128EEEEEENS_12float_e4m3_tENS5_IJlSC_lEEESI_SJ_NS4_8TiledMMAINS4_8MMA_AtomIJNS4_10MMA_TraitsINS4_25SM100_MMA_F8F6F4_2x1SM_SSEJSI_SI_fSF_SF_NS4_17integral_constantINS4_4UMMA5MajorELSQ_0EEESR_NSO_INSP_7ScaleInELSS_0EEEST_EEEEEENS4_6LayoutINS5_IJSC_SC_SC_EEENS5_IJNSA_ILi0EEESY_SY_EEEEENS5_IJNS4_10UnderscoreES11_S11_EEEEENS4_28SM100_TMA_2SM_LOAD_MULTICASTENS4_14ComposedLayoutINS4_7SwizzleILi3ELi4ELi3EEENS4_18smem_ptr_flag_bitsILi8EEENSW_INS5_IJNSA_ILi8EEESG_EEENS5_IJSG_SC_EEEEEEEvNS4_8identityENS4_18SM100_TMA_2SM_LOADES1E_vS1F_EENS_8epilogue10collective18CollectiveEpilogueINS1I_23Sm100TmaWarpSpecializedILi4ELi2ELi64ELb0ELb0EEEJNS5_IJSG_SF_SG_EEENS5_IJNSW_ISG_SC_EENSW_INSA_ILi64EEESC_EEEEESI_SJ_SI_SJ_NS1I_6fusion15FusionCallbacksIS1M_NS1S_17LinearCombinationISI_fSI_fLNS_15FloatRoundStyleE2EEES1N_S1R_JEEENS4_5SM1004TMEM4LOAD26SM100_TMEM_LOAD_32dp32b64xENS4_13SM90_TMA_LOADENS15_INS16_ILi2ELi4ELi3EEES19_NSW_INS5_IJS1A_S1P_EEENS5_IJS1P_SC_EEEEEEENS4_39AutoVectorizingCopyWithAssumedAlignmentILi128EEENS4_14SM90_TMA_STOREES27_S29_S29_EEEvvEEEEvNT_6ParamsE) ;  /* 0xffffff3404547950 */ /* 0x000fea0003c3ffff */
        .weak           $__internal_2_$__cuda_sm10x_tcgen05_guardrail_trap_unallocated_columns_being_dealloced
        .type           $__internal_2_$__cuda_sm10x_tcgen05_guardrail_trap_unallocated_columns_being_dealloced,@function
        .size           $__internal_2_$__cuda_sm10x_tcgen05_guardrail_trap_unallocated_columns_being_dealloced,(.L_x_191 - $__internal_2_$__cuda_sm10x_tcgen05_guardrail_trap_unallocated_columns_being_dealloced)
$__internal_2_$__cuda_sm10x_tcgen05_guardrail_trap_unallocated_columns_being_dealloced:
[----:B------:R-:W-:Y:S05]  /*cab0*/  BPT.TRAP 0x1 ;  /* 0x000000040000795c */ /* 0x000fea0000300000 */
[----:B------:R-:W-:-:S04]  /*cac0*/  HFMA2 R3, -RZ, RZ, 0, 0 ;  /* 0x00000000ff037431 */ /* 0x000fc800000001ff */
[----:B------:R-:W-:Y:S05]  /*cad0*/  RET.REL.NODEC R2 `(_ZN7cutlass13device_kernelINS_4gemm6kernel13GemmUniversalIN4cute5tupleIJiiiiEEENS1_10collective13CollectiveMmaINS1_35MainloopSm100TmaUmmaWarpSpecializedILi5ELi2ELi2ENS5_IJNS4_1CILi2EEESB_NSA_ILi1EEEEEEEENS5_IJNSA_ILi256EEESF_NSA_ILi128EEEEEENS_12float_e4m3_tENS5_IJlSC_lEEESI_SJ_NS4_8TiledMMAINS4_8MMA_AtomIJNS4_10MMA_TraitsINS4_25SM100_MMA_F8F6F4_2x1SM_SSEJSI_SI_fSF_SF_NS4_17integral_constantINS4_4UMMA5MajorELSQ_0EEESR_NSO_INSP_7ScaleInELSS_0EEEST_EEEEEENS4_6LayoutINS5_IJSC_SC_SC_EEENS5_IJNSA_ILi0EEESY_SY_EEEEENS5_IJNS4_10UnderscoreES11_S11_EEEEENS4_28SM100_TMA_2SM_LOAD_MULTICASTENS4_14ComposedLayoutINS4_7SwizzleILi3ELi4ELi3EEENS4_18smem_ptr_flag_bitsILi8EEENSW_INS5_IJNSA_ILi8EEESG_EEENS5_IJSG_SC_EEEEEEEvNS4_8identityENS4_18SM100_TMA_2SM_LOADES1E_vS1F_EENS_8epilogue10collective18CollectiveEpilogueINS1I_23Sm100TmaWarpSpecializedILi4ELi2ELi64ELb0ELb0EEEJNS5_IJSG_SF_SG_EEENS5_IJNSW_ISG_SC_EENSW_INSA_ILi64EEESC_EEEEESI_SJ_SI_SJ_NS1I_6fusion15FusionCallbacksIS1M_NS1S_17LinearCombinationISI_fSI_fLNS_15FloatRoundStyleE2EEES1N_S1R_JEEENS4_5SM1004TMEM4LOAD26SM100_TMEM_LOAD_32dp32b64xENS4_13SM90_TMA_LOADENS15_INS16_ILi2ELi4ELi3EEES19_NSW_INS5_IJS1A_S1P_EEENS5_IJS1P_SC_EEEEEEENS4_39AutoVectorizingCopyWithAssumedAlignmentILi128EEENS4_14SM90_TMA_STOREES27_S29_S29_EEEvvEEEEvNT_6ParamsE) ;  /* 0xffffff3402487950 */ /* 0x000fea0003c3ffff */
.L_x_190:
[----:B------:R-:W-:-:S00]  /*cae0*/  BRA `(.L_x_190) ;  /* 0xfffffffc00fc7947 */ /* 0x000fc0000383ffff */
[----:B------:R-:W-:-:S00]  /*caf0*/  NOP ;  /* 0x0000000000007918 */ /* 0x000fc00000000000 */
        /* <DEDUP_REMOVED lines=8> */
.L_x_191:


//--------------------- .nv.global.init           --------------------------
	.section	.nv.global.init,"aw",@progbits
.nv.global.init:
	.type		$str$27,@object
	.size		$str$27,($str$28 - $str$27)
$str$27:
        /*0000*/ 	.byte	0x28, 0x61, 0x64, 0x64, 0x72, 0x65, 0x73, 0x73, 0x20, 0x26, 0x20, 0x6d, 0x61, 0x73, 0x6b, 0x29
        /*0010*/ 	.byte	0x20, 0x3d, 0x3d, 0x20, 0x30, 0x00
	.type		$str$28,@object
	.size		$str$28,($str$26 - $str$28)
$str$28:
        /*0016*/ 	.byte	0x2f, 0x74, 0x6d, 0x70, 0x2f, 0x63, 0x75, 0x74, 0x6c, 0x61, 0x73, 0x73, 0x5f, 0x73, 0x77, 0x65
        /*0026*/ 	.byte	0x65, 0x70, 0x5f, 0x73, 0x72, 0x63, 0x2f, 0x69, 0x6e, 0x63, 0x6c, 0x75, 0x64, 0x65, 0x2f, 0x63
        /*0036*/ 	.byte	0x75, 0x74, 0x65, 0x2f, 0x70, 0x6f, 0x69, 0x6e, 0x74, 0x65, 0x72, 0x5f, 0x66, 0x6c, 0x61, 0x67
        /*0046*/ 	.byte	0x67, 0x65, 0x64, 0x2e, 0x68, 0x70, 0x70, 0x00
	.type		$str$26,@object
	.size		$str$26,($str$25 - $str$26)
$str$26:
        /*004e*/ 	.byte	0x2f, 0x74, 0x6d, 0x70, 0x2f, 0x63, 0x75, 0x74, 0x6c, 0x61, 0x73, 0x73, 0x5f, 0x73, 0x77, 0x65
        /*005e*/ 	.byte	0x65, 0x70, 0x5f, 0x73, 0x72, 0x63, 0x2f, 0x69, 0x6e, 0x63, 0x6c, 0x75, 0x64, 0x65, 0x2f, 0x63
        /*006e*/ 	.byte	0x75, 0x74, 0x65, 0x2f, 0x61, 0x74, 0x6f, 0x6d, 0x2f, 0x63, 0x6f, 0x70, 0x79, 0x5f, 0x74, 0x72
        /*007e*/ 	.byte	0x61, 0x69, 0x74, 0x73, 0x5f, 0x73, 0x6d, 0x31, 0x30, 0x30, 0x2e, 0x68, 0x70, 0x70, 0x00
	.type		$str$25,@object
	.size		$str$25,(__unnamed_1 - $str$25)
$str$25:
        /*008d*/ 	.byte	0x28, 0x28, 0x75, 0x69, 0x6e, 0x74, 0x33, 0x32, 0x5f, 0x74, 0x28, 0x74, 0x68, 0x72, 0x65, 0x61
        /*009d*/ 	.byte	0x64, 0x49, 0x64, 0x78, 0x2e, 0x78, 0x29, 0x20, 0x2f, 0x20, 0x33, 0x32, 0x29, 0x20, 0x25, 0x20
        /*00ad*/ 	.byte	0x34, 0x29, 0x20, 0x3d, 0x3d, 0x20, 0x28, 0x28, 0x28, 0x74, 0x6d, 0x65, 0x6d, 0x5f, 0x61, 0x64
        /*00bd*/ 	.byte	0x64, 0x72, 0x20, 0x3e, 0x3e, 0x20, 0x31, 0x36, 0x29, 0x20, 0x2f, 0x20, 0x33, 0x32, 0x29, 0x20
        /*00cd*/ 	.byte	0x25, 0x20, 0x34, 0x29, 0x00
	.type		__unnamed_1,@object
	.size		__unnamed_1,(__unnamed_2 - __unnamed_1)
__unnamed_1:
        /*00d2*/ 	.byte	0x61, 0x75, 0x74, 0x6f, 0x20, 0x63, 0x75, 0x74, 0x65, 0x3a, 0x3a, 0x61, 0x73, 0x5f, 0x70, 0x6f
        /* <DEDUP_REMOVED lines=24> */
        /*0262*/ 	.byte	0x43, 0x3c, 0x38, 0x31, 0x39, 0x32, 0x3e, 0x3e, 0x3e, 0x3e, 0x5d, 0x00
	.type		__unnamed_2,@object
	.size		__unnamed_2,(__unnamed_3 - __unnamed_2)
__unnamed_2:
        /* <DEDUP_REMOVED lines=26> */
	.type		__unnamed_3,@object
	.size		__unnamed_3,(.L_3 - __unnamed_3)
__unnamed_3:
        /* <DEDUP_REMOVED lines=42> */
        /*06aa*/ 	.byte	0x3e, 0x3e, 0x3e, 0x3e, 0x5d, 0x00
.L_3:


//--------------------- .nv.shared._ZN7cutlass13device_kernelINS_4gemm6kernel13GemmUniversalIN4cute5tupleIJiiiiEEENS1_10collective13CollectiveMmaINS1_35MainloopSm100TmaUmmaWarpSpecializedILi5ELi2ELi2ENS5_IJNS4_1CILi2EEESB_NSA_ILi1EEEEEEEENS5_IJNSA_ILi256EEESF_NSA_ILi128EEEEEENS_12float_e4m3_tENS5_IJlSC_lEEESI_SJ_NS4_8TiledMMAINS4_8MMA_AtomIJNS4_10MMA_TraitsINS4_25SM100_MMA_F8F6F4_2x1SM_SSEJSI_SI_fSF_SF_NS4_17integral_constantINS4_4UMMA5MajorELSQ_0EEESR_NSO_INSP_7ScaleInELSS_0EEEST_EEEEEENS4_6LayoutINS5_IJSC_SC_SC_EEENS5_IJNSA_ILi0EEESY_SY_EEEEENS5_IJNS4_10UnderscoreES11_S11_EEEEENS4_28SM100_TMA_2SM_LOAD_MULTICASTENS4_14ComposedLayoutINS4_7SwizzleILi3ELi4ELi3EEENS4_18smem_ptr_flag_bitsILi8EEENSW_INS5_IJNSA_ILi8EEESG_EEENS5_IJSG_SC_EEEEEEEvNS4_8identityENS4_18SM100_TMA_2SM_LOADES1E_vS1F_EENS_8epilogue10collective18CollectiveEpilogueINS1I_23Sm100TmaWarpSpecializedILi4ELi2ELi64ELb0ELb0EEEJNS5_IJSG_SF_SG_EEENS5_IJNSW_ISG_SC_EENSW_INSA_ILi64EEESC_EEEEESI_SJ_SI_SJ_NS1I_6fusion15FusionCallbacksIS1M_NS1S_17LinearCombinationISI_fSI_fLNS_15FloatRoundStyleE2EEES1N_S1R_JEEENS4_5SM1004TMEM4LOAD26SM100_TMEM_LOAD_32dp32b64xENS4_13SM90_TMA_LOADENS15_INS16_ILi2ELi4ELi3EEES19_NSW_INS5_IJS1A_S1P_EEENS5_IJS1P_SC_EEEEEEENS4_39AutoVectorizingCopyWithAssumedAlignmentILi128EEENS4_14SM90_TMA_STOREES27_S29_S29_EEEvvEEEEvNT_6ParamsE --------------------------
	.section	.nv.shared._ZN7cutlass13device_kernelINS_4gemm6kernel13GemmUniversalIN4cute5tupleIJiiiiEEENS1_10collective13CollectiveMmaINS1_35MainloopSm100TmaUmmaWarpSpecializedILi5ELi2ELi2ENS5_IJNS4_1CILi2EEESB_NSA_ILi1EEEEEEEENS5_IJNSA_ILi256EEESF_NSA_ILi128EEEEEENS_12float_e4m3_tENS5_IJlSC_lEEESI_SJ_NS4_8TiledMMAINS4_8MMA_AtomIJNS4_10MMA_TraitsINS4_25SM100_MMA_F8F6F4_2x1SM_SSEJSI_SI_fSF_SF_NS4_17integral_constantINS4_4UMMA5MajorELSQ_0EEESR_NSO_INSP_7ScaleInELSS_0EEEST_EEEEEENS4_6LayoutINS5_IJSC_SC_SC_EEENS5_IJNSA_ILi0EEESY_SY_EEEEENS5_IJNS4_10UnderscoreES11_S11_EEEEENS4_28SM100_TMA_2SM_LOAD_MULTICASTENS4_14ComposedLayoutINS4_7SwizzleILi3ELi4ELi3EEENS4_18smem_ptr_flag_bitsILi8EEENSW_INS5_IJNSA_ILi8EEESG_EEENS5_IJSG_SC_EEEEEEEvNS4_8identityENS4_18SM100_TMA_2SM_LOADES1E_vS1F_EENS_8epilogue10collective18CollectiveEpilogueINS1I_23Sm100TmaWarpSpecializedILi4ELi2ELi64ELb0ELb0EEEJNS5_IJSG_SF_SG_EEENS5_IJNSW_ISG_SC_EENSW_INSA_ILi64EEESC_EEEEESI_SJ_SI_SJ_NS1I_6fusion15FusionCallbacksIS1M_NS1S_17LinearCombinationISI_fSI_fLNS_15FloatRoundStyleE2EEES1N_S1R_JEEENS4_5SM1004TMEM4LOAD26SM100_TMEM_LOAD_32dp32b64xENS4_13SM90_TMA_LOADENS15_INS16_ILi2ELi4ELi3EEES19_NSW_INS5_IJS1A_S1P_EEENS5_IJS1P_SC_EEEEEEENS4_39AutoVectorizingCopyWithAssumedAlignmentILi128EEENS4_14SM90_TMA_STOREES27_S29_S29_EEEvvEEEEvNT_6ParamsE,"aw",@nobits
	.sectionflags	@""
	.align	16
	.zero		1024


//--------------------- .nv.shared.reserved.0     --------------------------
	.section	.nv.shared.reserved.0,"aw",@nobits
	.weak		__nv_reservedSMEM_offset_0_alias
	.size		__nv_reservedSMEM_offset_0_alias, 0, 64
	.other		__nv_reservedSMEM_offset_0_alias,@"STO_CUDA_RESERVED_SHARED STV_DEFAULT"
__nv_reservedSMEM_offset_0_alias:
	.zero		0
.nv.shared.reserved.0:
	.zero		64
	.weak		__nv_reservedSMEM_tcgen05_partition
	.type		__nv_reservedSMEM_tcgen05_partition,@object
	.size		__nv_reservedSMEM_tcgen05_partition,(.L_0 - __nv_reservedSMEM_tcgen05_partition)
__nv_reservedSMEM_tcgen05_partition:
	.zero		32
.L_0:


//--------------------- .nv.global                --------------------------
	.section	.nv.global,"aw",@nobits
.nv.global:
	.type		_ZN39_INTERNAL_00d56410_4_k_cu_01a1b42d_81264cute1_E,@object
	.size		_ZN39_INTERNAL_00d56410_4_k_cu_01a1b42d_81264cute1_E,(_ZN39_INTERNAL_00d56410_4_k_cu_01a1b42d_81264cuda3std3__45__cpo6cbeginE - _ZN39_INTERNAL_00d56410_4_k_cu_01a1b42d_81264cute1_E)
_ZN39_INTERNAL_00d56410_4_k_cu_01a1b42d_81264cute1_E:
	.zero		1
	.type		_ZN39_INTERNAL_00d56410_4_k_cu_01a1b42d_81264cuda3std3__45__cpo6cbeginE,@object
	.size		_ZN39_INTERNAL_00d56410_4_k_cu_01a1b42d_81264cuda3std3__45__cpo6cbeginE,(_ZN39_INTERNAL_00d56410_4_k_cu_01a1b42d_81264cuda3std3__48in_placeE - _ZN39_INTERNAL_00d56410_4_k_cu_01a1b42d_81264cuda3std3__45__cpo6cbeginE)
_ZN39_INTERNAL_00d56410_4_k_cu_01a1b42d_81264cuda3std3__45__cpo6cbeginE:
	.zero		1
	.type		_ZN39_INTERNAL_00d56410_4_k_cu_01a1b42d_81264cuda3std3__48in_placeE,@object
	.size		_ZN39_INTERNAL_00d56410_4_k_cu_01a1b42d_81264cuda3std3__48in_placeE,(_ZN39_INTERNAL_00d56410_4_k_cu_01a1b42d_81264cuda3std6ranges3__45__cpo9iter_moveE - _ZN39_INTERNAL_00d56410_4_k_cu_01a1b42d_81264cuda3std3__48in_placeE)
_ZN39_INTERNAL_00d56410_4_k_cu_01a1b42d_81264cuda3std3__48in_placeE:
	.zero		1
	.type		_ZN39_INTERNAL_00d56410_4_k_cu_01a1b42d_81264cuda3std6ranges3__45__cpo9iter_moveE,@object
	.size		_ZN39_INTERNAL_00d56410_4_k_cu_01a1b42d_81264cuda3std6ranges3__45__cpo9iter_moveE,(_ZN39_INTERNAL_00d56410_4_k_cu_01a1b42d_81264cuda3std3__45__cpo5beginE - _ZN39_INTERNAL_00d56410_4_k_cu_01a1b42d_81264cuda3std6ranges3__45__cpo9iter_moveE)
_ZN39_INTERNAL_00d56410_4_k_cu_01a1b42d_81264cuda3std6ranges3__45__cpo9iter_moveE:
	.zero		1
	.type		_ZN39_INTERNAL_00d56410_4_k_cu_01a1b42d_81264cuda3std3__45__cpo5beginE,@object
	.size		_ZN39_INTERNAL_00d56410_4_k_cu_01a1b42d_81264cuda3std3__45__cpo5beginE,(_ZN39_INTERNAL_00d56410_4_k_cu_01a1b42d_81264cuda3std3__441_GLOBAL__N__00d56410_4_k_cu_01a1b42d_81266ignoreE - _ZN39_INTERNAL_00d56410_4_k_cu_01a1b42d_81264cuda3std3__45__cpo5beginE)
_ZN39_INTERNAL_00d56410_4_k_cu_01a1b42d_81264cuda3std3__45__cpo5beginE:
	.zero		1
	.type		_ZN39_INTERNAL_00d56410_4_k_cu_01a1b42d_81264cuda3std3__441_GLOBAL__N__00d56410_4_k_cu_01a1b42d_81266ignoreE,@object
	.size		_ZN39_INTERNAL_00d56410_4_k_cu_01a1b42d_81264cuda3std3__441_GLOBAL__N__00d56410_4_k_cu_01a1b42d_81266ignoreE,(_ZN39_INTERNAL_00d56410_4_k_cu_01a1b42d_81264cute7productE - _ZN39_INTERNAL_00d56410_4_k_cu_01a1b42d_81264cuda3std3__441_GLOBAL__N__00d56410_4_k_cu_01a1b42d_81266ignoreE)
_ZN39_INTERNAL_00d56410_4_k_cu_01a1b42d_81264cuda3std3__441_GLOBAL__N__00d56410_4_k_cu_01a1b42d_81266ignoreE:
	.zero		1
	.type		_ZN39_INTERNAL_00d56410_4_k_cu_01a1b42d_81264cute7productE,@object
	.size		_ZN39_INTERNAL_00d56410_4_k_cu_01a1b42d_81264cute7productE,(_ZN39_INTERNAL_00d56410_4_k_cu_01a1b42d_81264cuda3std3__45__cpo3endE - _ZN39_INTERNAL_00d56410_4_k_cu_01a1b42d_81264cute7productE)
_ZN39_INTERNAL_00d56410_4_k_cu_01a1b42d_81264cute7productE:
	.zero		1
	.type		_ZN39_INTERNAL_00d56410_4_k_cu_01a1b42d_81264cuda3std3__45__cpo3endE,@object
	.size		_ZN39_INTERNAL_00d56410_4_k_cu_01a1b42d_81264cuda3std3__45__cpo3endE,(_ZN39_INTERNAL_00d56410_4_k_cu_01a1b42d_81264cuda3std3__419piecewise_constructE - _ZN39_INTERNAL_00d56410_4_k_cu_01a1b42d_81264cuda3std3__45__cpo3endE)
_ZN39_INTERNAL_00d56410_4_k_cu_01a1b42d_81264cuda3std3__45__cpo3endE:
	.zero		1
	.type		_ZN39_INTERNAL_00d56410_4_k_cu_01a1b42d_81264cuda3std3__419piecewise_constructE,@object
	.size		_ZN39_INTERNAL_00d56410_4_k_cu_01a1b42d_81264cuda3std3__419piecewise_constructE,(_ZN39_INTERNAL_00d56410_4_k_cu_01a1b42d_81264cuda3std3__45__cpo4cendE - _ZN39_INTERNAL_00d56410_4_k_cu_01a1b42d_81264cuda3std3__419piecewise_constructE)
_ZN39_INTERNAL_00d56410_4_k_cu_01a1b42d_81264cuda3std3__419piecewise_constructE:
	.zero		1
	.type		_ZN39_INTERNAL_00d56410_4_k_cu_01a1b42d_81264cuda3std3__45__cpo4cendE,@object
	.size		_ZN39_INTERNAL_00d56410_4_k_cu_01a1b42d_81264cuda3std3__45__cpo4cendE,(_ZN39_INTERNAL_00d56410_4_k_cu_01a1b42d_81264cuda3std6ranges3__45__cpo4swapE - _ZN39_INTERNAL_00d56410_4_k_cu_01a1b42d_81264cuda3std3__45__cpo4cendE)
_ZN39_INTERNAL_00d56410_4_k_cu_01a1b42d_81264cuda3std3__45__cpo4cendE:
	.zero		1
	.type		_ZN39_INTERNAL_00d56410_4_k_cu_01a1b42d_81264cuda3std6ranges3__45__cpo4swapE,@object
	.size		_ZN39_INTERNAL_00d56410_4_k_cu_01a1b42d_81264cuda3std6ranges3__45__cpo4swapE,(.L_11 - _ZN39_INTERNAL_00d56410_4_k_cu_01a1b42d_81264cuda3std6ranges3__45__cpo4swapE)
_ZN39_INTERNAL_00d56410_4_k_cu_01a1b42d_81264cuda3std6ranges3__45__cpo4swapE:
	.zero		1
.L_11:


//--------------------- .nv.constant0._ZN7cutlass13device_kernelINS_4gemm6kernel13GemmUniversalIN4cute5tupleIJiiiiEEENS1_10collective13CollectiveMmaINS1_35MainloopSm100TmaUmmaWarpSpecializedILi5ELi2ELi2ENS5_IJNS4_1CILi2EEESB_NSA_ILi1EEEEEEEENS5_IJNSA_ILi256EEESF_NSA_ILi128EEEEEENS_12float_e4m3_tENS5_IJlSC_lEEESI_SJ_NS4_8TiledMMAINS4_8MMA_AtomIJNS4_10MMA_TraitsINS4_25SM100_MMA_F8F6F4_2x1SM_SSEJSI_SI_fSF_SF_NS4_17integral_constantINS4_4UMMA5MajorELSQ_0EEESR_NSO_INSP_7ScaleInELSS_0EEEST_EEEEEENS4_6LayoutINS5_IJSC_SC_SC_EEENS5_IJNSA_ILi0EEESY_SY_EEEEENS5_IJNS4_10UnderscoreES11_S11_EEEEENS4_28SM100_TMA_2SM_LOAD_MULTICASTENS4_14ComposedLayoutINS4_7SwizzleILi3ELi4ELi3EEENS4_18smem_ptr_flag_bitsILi8EEENSW_INS5_IJNSA_ILi8EEESG_EEENS5_IJSG_SC_EEEEEEEvNS4_8identityENS4_18SM100_TMA_2SM_LOADES1E_vS1F_EENS_8epilogue10collective18CollectiveEpilogueINS1I_23Sm100TmaWarpSpecializedILi4ELi2ELi64ELb0ELb0EEEJNS5_IJSG_SF_SG_EEENS5_IJNSW_ISG_SC_EENSW_INSA_ILi64EEESC_EEEEESI_SJ_SI_SJ_NS1I_6fusion15FusionCallbacksIS1M_NS1S_17LinearCombinationISI_fSI_fLNS_15FloatRoundStyleE2EEES1N_S1R_JEEENS4_5SM1004TMEM4LOAD26SM100_TMEM_LOAD_32dp32b64xENS4_13SM90_TMA_LOADENS15_INS16_ILi2ELi4ELi3EEES19_NSW_INS5_IJS1A_S1P_EEENS5_IJS1P_SC_EEEEEEENS4_39AutoVectorizingCopyWithAssumedAlignmentILi128EEENS4_14SM90_TMA_STOREES27_S29_S29_EEEvvEEEEvNT_6ParamsE --------------------------
	.section	.nv.constant0._ZN7cutlass13device_kernelINS_4gemm6kernel13GemmUniversalIN4cute5tupleIJiiiiEEENS1_10collective13CollectiveMmaINS1_35MainloopSm100TmaUmmaWarpSpecializedILi5ELi2ELi2ENS5_IJNS4_1CILi2EEESB_NSA_ILi1EEEEEEEENS5_IJNSA_ILi256EEESF_NSA_ILi128EEEEEENS_12float_e4m3_tENS5_IJlSC_lEEESI_SJ_NS4_8TiledMMAINS4_8MMA_AtomIJNS4_10MMA_TraitsINS4_25SM100_MMA_F8F6F4_2x1SM_SSEJSI_SI_fSF_SF_NS4_17integral_constantINS4_4UMMA5MajorELSQ_0EEESR_NSO_INSP_7ScaleInELSS_0EEEST_EEEEEENS4_6LayoutINS5_IJSC_SC_SC_EEENS5_IJNSA_ILi0EEESY_SY_EEEEENS5_IJNS4_10UnderscoreES11_S11_EEEEENS4_28SM100_TMA_2SM_LOAD_MULTICASTENS4_14ComposedLayoutINS4_7SwizzleILi3ELi4ELi3EEENS4_18smem_ptr_flag_bitsILi8EEENSW_INS5_IJNSA_ILi8EEESG_EEENS5_IJSG_SC_EEEEEEEvNS4_8identityENS4_18SM100_TMA_2SM_LOADES1E_vS1F_EENS_8epilogue10collective18CollectiveEpilogueINS1I_23Sm100TmaWarpSpecializedILi4ELi2ELi64ELb0ELb0EEEJNS5_IJSG_SF_SG_EEENS5_IJNSW_ISG_SC_EENSW_INSA_ILi64EEESC_EEEEESI_SJ_SI_SJ_NS1I_6fusion15FusionCallbacksIS1M_NS1S_17LinearCombinationISI_fSI_fLNS_15FloatRoundStyleE2EEES1N_S1R_JEEENS4_5SM1004TMEM4LOAD26SM100_TMEM_LOAD_32dp32b64xENS4_13SM90_TMA_LOADENS15_INS16_ILi2ELi4ELi3EEES19_NSW_INS5_IJS1A_S1P_EEENS5_IJS1P_SC_EEEEEEENS4_39AutoVectorizingCopyWithAssumedAlignmentILi128EEENS4_14SM90_TMA_STOREES27_S29_S29_EEEvvEEEEvNT_6ParamsE,"a",@progbits
	.sectionflags	@""
	.align	4
.nv.constant0._ZN7cutlass13device_kernelINS_4gemm6kernel13GemmUniversalIN4cute5tupleIJiiiiEEENS1_10collective13CollectiveMmaINS1_35MainloopSm100TmaUmmaWarpSpecializedILi5ELi2ELi2ENS5_IJNS4_1CILi2EEESB_NSA_ILi1EEEEEEEENS5_IJNSA_ILi256EEESF_NSA_ILi128EEEEEENS_12float_e4m3_tENS5_IJlSC_lEEESI_SJ_NS4_8TiledMMAINS4_8MMA_AtomIJNS4_10MMA_TraitsINS4_25SM100_MMA_F8F6F4_2x1SM_SSEJSI_SI_fSF_SF_NS4_17integral_constantINS4_4UMMA5MajorELSQ_0EEESR_NSO_INSP_7ScaleInELSS_0EEEST_EEEEEENS4_6LayoutINS5_IJSC_SC_SC_EEENS5_IJNSA_ILi0EEESY_SY_EEEEENS5_IJNS4_10UnderscoreES11_S11_EEEEENS4_28SM100_TMA_2SM_LOAD_MULTICASTENS4_14ComposedLayoutINS4_7SwizzleILi3ELi4ELi3EEENS4_18smem_ptr_flag_bitsILi8EEENSW_INS5_IJNSA_ILi8EEESG_EEENS5_IJSG_SC_EEEEEEEvNS4_8identityENS4_18SM100_TMA_2SM_LOADES1E_vS1F_EENS_8epilogue10collective18CollectiveEpilogueINS1I_23Sm100TmaWarpSpecializedILi4ELi2ELi64ELb0ELb0EEEJNS5_IJSG_SF_SG_EEENS5_IJNSW_ISG_SC_EENSW_INSA_ILi64EEESC_EEEEESI_SJ_SI_SJ_NS1I_6fusion15FusionCallbacksIS1M_NS1S_17LinearCombinationISI_fSI_fLNS_15FloatRoundStyleE2EEES1N_S1R_JEEENS4_5SM1004TMEM4LOAD26SM100_TMEM_LOAD_32dp32b64xENS4_13SM90_TMA_LOADENS15_INS16_ILi2ELi4ELi3EEES19_NSW_INS5_IJS1A_S1P_EEENS5_IJS1P_SC_EEEEEEENS4_39AutoVectorizingCopyWithAssumedAlignmentILi128EEENS4_14SM90_TMA_STOREES27_S29_S29_EEEvvEEEEvNT_6ParamsE:
	.zero		2944


//--------------------- SYMBOLS --------------------------

	.type		.nv.reservedSmem.offset0,@object
	.size		.nv.reservedSmem.offset0,0x4
	.type		.nv.reservedSmem.cap,@object
	.size		.nv.reservedSmem.cap,0x4
	.type		__assertfail,@function
